	.target	sm_90a

	.elftype	@"ET_EXEC"


//--------------------- .note.nv.tkinfo           --------------------------
	.section	.note.nv.tkinfo,"",@"SHT_NOTE"
	.sectionflags	@"SHF_NOTE_NV_TKINFO"
	.tkinfo
        /*0018*/ 	.word	0x00000002
        /*0030*/ 	.string	""
        /*0030*/ 	.string	"ptxas"
        /*0030*/ 	.string	"Cuda compilation tools, release 13.0, V13.0.88"
        /*0030*/ 	.string	"Build cuda_13.0.r13.0/compiler.36424714_0"
        /*0030*/ 	.string	"-arch sm_90a -m 64 "



//--------------------- .note.nv.cuinfo           --------------------------
	.section	.note.nv.cuinfo,"",@"SHT_NOTE"
	.sectionflags	@"SHF_NOTE_NV_CUINFO"
        /*0018*/ 	.short	0x0002
        /*001a*/ 	.short	0x005a
        /*001c*/ 	.short	0x0082
	.zero		2


//--------------------- .nv.info                  --------------------------
	.section	.nv.info,"",@"SHT_CUDA_INFO"
	.align	4


	//----- nvinfo : EIATTR_REGCOUNT
	.align		4
        /*0000*/ 	.byte	0x04, 0x2f
        /*0002*/ 	.short	(.L_12 - .L_11)
	.align		4
.L_11:
        /*0004*/ 	.word	index@(_ZN7cutlass13device_kernelINS_4gemm6kernel13GemmUniversalIN4cute5tupleIJiiiiEEENS1_10collective13CollectiveMmaINS1_43MainloopSm90TmaGmmaWarpSpecializedSparseFP8ILi21ENS5_IJNS4_1CILi1EEESB_SB_EEENS1_32KernelTmaWarpSpecializedPingpongEEENS5_IJNSA_ILi64EEENSA_ILi128EEESF_EEENS_12float_e4m3_tENS5_IJNS4_6LayoutINS5_IJiNS5_IJNSA_ILi2EEEiEEEiEEENS5_IJlNS5_IJSB_SK_EEElEEEEENSJ_INS5_IJNS5_IJSF_iEEESQ_iEEENS5_IJNS5_IJSF_NSA_ILi4096EEEEEENS5_IJSB_lEEElEEEEEEEESI_NS5_IJlSB_lEEENS4_8TiledMMAINS4_8MMA_AtomIJNS4_4SM904GMMA6SPARSE32GMMA_64x128x64_F32E4M3E4M3_SS_TNILNS12_7ScaleInE1ELS15_1ELNS12_9SparseSelE0EEEEEENSJ_ISC_NS5_IJNSA_ILi0EEES19_S19_EEEEENS5_IJNS4_10UnderscoreES1C_S1C_EEEEENS4_13SM90_TMA_LOADENS4_14ComposedLayoutINS4_7SwizzleILi1ELi4ELi3EEENS4_25smem_sparse_ptr_flag_bitsILi2ELi8EEENSJ_INS5_IJNS5_IJSB_NSA_ILi8EEEEEENS5_IJSK_NSA_ILi32EEEEEEEEENS5_IJNS5_IJS19_SF_EEESN_EEEEEEEvNS4_8identityES1F_NS1G_INS1H_ILi2ELi4ELi3EEENS4_18smem_ptr_flag_bitsILi8EEENSJ_INS5_IJS1L_SF_EEENS5_IJSF_SB_EEEEEEEvS1U_EENS_8epilogue10collective6detail29Sm90TmaWarpSpecializedAdapterINS24_15DefaultEpilogueIfNS5_IJSB_llEEES28_NS23_6thread17LinearCombinationIfLi1EffLNS29_9ScaleType4KindE0ELNS_15FloatRoundStyleE2EfEENS1_15EpilogueDefaultEEEEEvvEEEEvNT_6ParamsE)
        /*0008*/ 	.word	0x000000a8


	//----- nvinfo : EIATTR_FRAME_SIZE
	.align		4
.L_12:
        /*000c*/ 	.byte	0x04, 0x11
        /*000e*/ 	.short	(.L_14 - .L_13)
	.align		4
.L_13:
        /*0010*/ 	.word	index@(_ZN7cutlass13device_kernelINS_4gemm6kernel13GemmUniversalIN4cute5tupleIJiiiiEEENS1_10collective13CollectiveMmaINS1_43MainloopSm90TmaGmmaWarpSpecializedSparseFP8ILi21ENS5_IJNS4_1CILi1EEESB_SB_EEENS1_32KernelTmaWarpSpecializedPingpongEEENS5_IJNSA_ILi64EEENSA_ILi128EEESF_EEENS_12float_e4m3_tENS5_IJNS4_6LayoutINS5_IJiNS5_IJNSA_ILi2EEEiEEEiEEENS5_IJlNS5_IJSB_SK_EEElEEEEENSJ_INS5_IJNS5_IJSF_iEEESQ_iEEENS5_IJNS5_IJSF_NSA_ILi4096EEEEEENS5_IJSB_lEEElEEEEEEEESI_NS5_IJlSB_lEEENS4_8TiledMMAINS4_8MMA_AtomIJNS4_4SM904GMMA6SPARSE32GMMA_64x128x64_F32E4M3E4M3_SS_TNILNS12_7ScaleInE1ELS15_1ELNS12_9SparseSelE0EEEEEENSJ_ISC_NS5_IJNSA_ILi0EEES19_S19_EEEEENS5_IJNS4_10UnderscoreES1C_S1C_EEEEENS4_13SM90_TMA_LOADENS4_14ComposedLayoutINS4_7SwizzleILi1ELi4ELi3EEENS4_25smem_sparse_ptr_flag_bitsILi2ELi8EEENSJ_INS5_IJNS5_IJSB_NSA_ILi8EEEEEENS5_IJSK_NSA_ILi32EEEEEEEEENS5_IJNS5_IJS19_SF_EEESN_EEEEEEEvNS4_8identityES1F_NS1G_INS1H_ILi2ELi4ELi3EEENS4_18smem_ptr_flag_bitsILi8EEENSJ_INS5_IJS1L_SF_EEENS5_IJSF_SB_EEEEEEEvS1U_EENS_8epilogue10collective6detail29Sm90TmaWarpSpecializedAdapterINS24_15DefaultEpilogueIfNS5_IJSB_llEEES28_NS23_6thread17LinearCombinationIfLi1EffLNS29_9ScaleType4KindE0ELNS_15FloatRoundStyleE2EfEENS1_15EpilogueDefaultEEEEEvvEEEEvNT_6ParamsE)
        /*0014*/ 	.word	0x00000000


	//----- nvinfo : EIATTR_MIN_STACK_SIZE
	.align		4
.L_14:
        /*0018*/ 	.byte	0x04, 0x12
        /*001a*/ 	.short	(.L_16 - .L_15)
	.align		4
.L_15:
        /*001c*/ 	.word	index@(_ZN7cutlass13device_kernelINS_4gemm6kernel13GemmUniversalIN4cute5tupleIJiiiiEEENS1_10collective13CollectiveMmaINS1_43MainloopSm90TmaGmmaWarpSpecializedSparseFP8ILi21ENS5_IJNS4_1CILi1EEESB_SB_EEENS1_32KernelTmaWarpSpecializedPingpongEEENS5_IJNSA_ILi64EEENSA_ILi128EEESF_EEENS_12float_e4m3_tENS5_IJNS4_6LayoutINS5_IJiNS5_IJNSA_ILi2EEEiEEEiEEENS5_IJlNS5_IJSB_SK_EEElEEEEENSJ_INS5_IJNS5_IJSF_iEEESQ_iEEENS5_IJNS5_IJSF_NSA_ILi4096EEEEEENS5_IJSB_lEEElEEEEEEEESI_NS5_IJlSB_lEEENS4_8TiledMMAINS4_8MMA_AtomIJNS4_4SM904GMMA6SPARSE32GMMA_64x128x64_F32E4M3E4M3_SS_TNILNS12_7ScaleInE1ELS15_1ELNS12_9SparseSelE0EEEEEENSJ_ISC_NS5_IJNSA_ILi0EEES19_S19_EEEEENS5_IJNS4_10UnderscoreES1C_S1C_EEEEENS4_13SM90_TMA_LOADENS4_14ComposedLayoutINS4_7SwizzleILi1ELi4ELi3EEENS4_25smem_sparse_ptr_flag_bitsILi2ELi8EEENSJ_INS5_IJNS5_IJSB_NSA_ILi8EEEEEENS5_IJSK_NSA_ILi32EEEEEEEEENS5_IJNS5_IJS19_SF_EEESN_EEEEEEEvNS4_8identityES1F_NS1G_INS1H_ILi2ELi4ELi3EEENS4_18smem_ptr_flag_bitsILi8EEENSJ_INS5_IJS1L_SF_EEENS5_IJSF_SB_EEEEEEEvS1U_EENS_8epilogue10collective6detail29Sm90TmaWarpSpecializedAdapterINS24_15DefaultEpilogueIfNS5_IJSB_llEEES28_NS23_6thread17LinearCombinationIfLi1EffLNS29_9ScaleType4KindE0ELNS_15FloatRoundStyleE2EfEENS1_15EpilogueDefaultEEEEEvvEEEEvNT_6ParamsE)
        /*0020*/ 	.word	0x00000000
.L_16:


//--------------------- .nv.compat                --------------------------
	.section	.nv.compat,"",@"SHT_CUDA_COMPAT_INFO"
	.align	4
        /*0000*/ 	.byte	0x02, 0x09, 0x01, 0x00, 0x02, 0x02, 0x04, 0x00, 0x02, 0x05, 0x05, 0x00, 0x03, 0x07, 0x01, 0x01
        /*0010*/ 	.byte	0x02, 0x03, 0x01, 0x00, 0x02, 0x06, 0x01, 0x00, 0x04, 0x0b, 0x08, 0x00, 0x00, 0x00, 0x00, 0x00
        /*0020*/ 	.byte	0x00, 0x00, 0x00, 0x00


//--------------------- .nv.info._ZN7cutlass13device_kernelINS_4gemm6kernel13GemmUniversalIN4cute5tupleIJiiiiEEENS1_10collective13CollectiveMmaINS1_43MainloopSm90TmaGmmaWarpSpecializedSparseFP8ILi21ENS5_IJNS4_1CILi1EEESB_SB_EEENS1_32KernelTmaWarpSpecializedPingpongEEENS5_IJNSA_ILi64EEENSA_ILi128EEESF_EEENS_12float_e4m3_tENS5_IJNS4_6LayoutINS5_IJiNS5_IJNSA_ILi2EEEiEEEiEEENS5_IJlNS5_IJSB_SK_EEElEEEEENSJ_INS5_IJNS5_IJSF_iEEESQ_iEEENS5_IJNS5_IJSF_NSA_ILi4096EEEEEENS5_IJSB_lEEElEEEEEEEESI_NS5_IJlSB_lEEENS4_8TiledMMAINS4_8MMA_AtomIJNS4_4SM904GMMA6SPARSE32GMMA_64x128x64_F32E4M3E4M3_SS_TNILNS12_7ScaleInE1ELS15_1ELNS12_9SparseSelE0EEEEEENSJ_ISC_NS5_IJNSA_ILi0EEES19_S19_EEEEENS5_IJNS4_10UnderscoreES1C_S1C_EEEEENS4_13SM90_TMA_LOADENS4_14ComposedLayoutINS4_7SwizzleILi1ELi4ELi3EEENS4_25smem_sparse_ptr_flag_bitsILi2ELi8EEENSJ_INS5_IJNS5_IJSB_NSA_ILi8EEEEEENS5_IJSK_NSA_ILi32EEEEEEEEENS5_IJNS5_IJS19_SF_EEESN_EEEEEEEvNS4_8identityES1F_NS1G_INS1H_ILi2ELi4ELi3EEENS4_18smem_ptr_flag_bitsILi8EEENSJ_INS5_IJS1L_SF_EEENS5_IJSF_SB_EEEEEEEvS1U_EENS_8epilogue10collective6detail29Sm90TmaWarpSpecializedAdapterINS24_15DefaultEpilogueIfNS5_IJSB_llEEES28_NS23_6thread17LinearCombinationIfLi1EffLNS29_9ScaleType4KindE0ELNS_15FloatRoundStyleE2EfEENS1_15EpilogueDefaultEEEEEvvEEEEvNT_6ParamsE --------------------------
	.section	.nv.info._ZN7cutlass13device_kernelINS_4gemm6kernel13GemmUniversalIN4cute5tupleIJiiiiEEENS1_10collective13CollectiveMmaINS1_43MainloopSm90TmaGmmaWarpSpecializedSparseFP8ILi21ENS5_IJNS4_1CILi1EEESB_SB_EEENS1_32KernelTmaWarpSpecializedPingpongEEENS5_IJNSA_ILi64EEENSA_ILi128EEESF_EEENS_12float_e4m3_tENS5_IJNS4_6LayoutINS5_IJiNS5_IJNSA_ILi2EEEiEEEiEEENS5_IJlNS5_IJSB_SK_EEElEEEEENSJ_INS5_IJNS5_IJSF_iEEESQ_iEEENS5_IJNS5_IJSF_NSA_ILi4096EEEEEENS5_IJSB_lEEElEEEEEEEESI_NS5_IJlSB_lEEENS4_8TiledMMAINS4_8MMA_AtomIJNS4_4SM904GMMA6SPARSE32GMMA_64x128x64_F32E4M3E4M3_SS_TNILNS12_7ScaleInE1ELS15_1ELNS12_9SparseSelE0EEEEEENSJ_ISC_NS5_IJNSA_ILi0EEES19_S19_EEEEENS5_IJNS4_10UnderscoreES1C_S1C_EEEEENS4_13SM90_TMA_LOADENS4_14ComposedLayoutINS4_7SwizzleILi1ELi4ELi3EEENS4_25smem_sparse_ptr_flag_bitsILi2ELi8EEENSJ_INS5_IJNS5_IJSB_NSA_ILi8EEEEEENS5_IJSK_NSA_ILi32EEEEEEEEENS5_IJNS5_IJS19_SF_EEESN_EEEEEEEvNS4_8identityES1F_NS1G_INS1H_ILi2ELi4ELi3EEENS4_18smem_ptr_flag_bitsILi8EEENSJ_INS5_IJS1L_SF_EEENS5_IJSF_SB_EEEEEEEvS1U_EENS_8epilogue10collective6detail29Sm90TmaWarpSpecializedAdapterINS24_15DefaultEpilogueIfNS5_IJSB_llEEES28_NS23_6thread17LinearCombinationIfLi1EffLNS29_9ScaleType4KindE0ELNS_15FloatRoundStyleE2EfEENS1_15EpilogueDefaultEEEEEvvEEEEvNT_6ParamsE,"",@"SHT_CUDA_INFO"
	.sectionflags	@""
	.align	4


	//----- nvinfo : EIATTR_CUDA_API_VERSION
	.align		4
        /*0000*/ 	.byte	0x04, 0x37
        /*0002*/ 	.short	(.L_18 - .L_17)
.L_17:
        /*0004*/ 	.word	0x00000082


	//----- nvinfo : EIATTR_KPARAM_INFO
	.align		4
.L_18:
        /*0008*/ 	.byte	0x04, 0x17
        /*000a*/ 	.short	(.L_20 - .L_19)
.L_19:
        /*000c*/ 	.word	0x00000000
        /*0010*/ 	.short	0x0000
        /*0012*/ 	.short	0x0070
        /*0014*/ 	.byte	0x00, 0xf0, 0x01, 0x14


	//----- nvinfo : EIATTR_SPARSE_MMA_MASK
	.align		4
.L_20:
        /*0018*/ 	.byte	0x03, 0x50
        /*001a*/ 	.short	0x0001


	//----- nvinfo : EIATTR_MAXREG_COUNT
	.align		4
        /*001c*/ 	.byte	0x03, 0x1b
        /*001e*/ 	.short	0x00a8


	//----- nvinfo : EIATTR_NUM_BARRIERS
	.align		4
        /*0020*/ 	.byte	0x02, 0x4c
        /*0022*/ 	.byte	0x01
	.zero		1


	//----- nvinfo : EIATTR_MERCURY_ISA_VERSION
	.align		4
        /*0024*/ 	.byte	0x03, 0x5f
        /*0026*/ 	.short	0x0101


	//----- nvinfo : EIATTR_INT_WARP_WIDE_INSTR_OFFSETS
	.align		4
        /*0028*/ 	.byte	0x04, 0x31
        /*002a*/ 	.short	(.L_22 - .L_21)


	//   ....[0]....
.L_21:
        /*002c*/ 	.word	0x00000660


	//   ....[1]....
        /*0030*/ 	.word	0x00000680


	//   ....[2]....
        /*0034*/ 	.word	0x00000700


	//   ....[3]....
        /*0038*/ 	.word	0x00000710


	//   ....[4]....
        /*003c*/ 	.word	0x00000720


	//   ....[5]....
        /*0040*/ 	.word	0x00000740


	//   ....[6]....
        /*0044*/ 	.word	0x000007d0


	//   ....[7]....
        /*0048*/ 	.word	0x000007f0


	//----- nvinfo : EIATTR_COOP_GROUP_MASK_REGIDS
	.align		4
.L_22:
        /*004c*/ 	.byte	0x04, 0x29
        /*004e*/ 	.short	(.L_24 - .L_23)


	//   ....[0]....
.L_23:
        /*0050*/ 	.word	0xffffffff


	//   ....[1]....
        /*0054*/ 	.word	0xffffffff


	//   ....[2]....
        /*0058*/ 	.word	0xffffffff


	//   ....[3]....
        /*005c*/ 	.word	0xffffffff


	//   ....[4]....
        /*0060*/ 	.word	0xffffffff


	//   ....[5]....
        /*0064*/ 	.word	0xffffffff


	//----- nvinfo : EIATTR_COOP_GROUP_INSTR_OFFSETS
	.align		4
.L_24:
        /*0068*/ 	.byte	0x04, 0x28
        /*006a*/ 	.short	(.L_26 - .L_25)


	//   ....[0]....
.L_25:
        /*006c*/ 	.word	0x00000060


	//   ....[1]....
        /*0070*/ 	.word	0x00000070


	//   ....[2]....
        /*0074*/ 	.word	0x00000160


	//   ....[3]....
        /*0078*/ 	.word	0x00000540


	//   ....[4]....
        /*007c*/ 	.word	0x00000580


	//   ....[5]....
        /*0080*/ 	.word	0x000005c0


	//----- nvinfo : EIATTR_REG_RECONFIG
	.align		4
.L_26:
        /*0084*/ 	.byte	0x01, 0x54
	.zero		2


	//----- nvinfo : EIATTR_MBARRIER_INSTR_OFFSETS
	.align		4
        /*0088*/ 	.byte	0x04, 0x39
        /*008a*/ 	.short	(.L_28 - .L_27)


	//   ....[0]....
.L_27:
        /*008c*/ 	.word	0x00000280
        /*0090*/ 	.word	0x000000ff
        /*0094*/ 	.word	0x00000000
        /*0098*/ 	.short	0x0100
        /*009a*/ 	.byte	0x08
	.zero		1


	//   ....[1]....
        /*009c*/ 	.word	0x00000290
        /*00a0*/ 	.word	0x000000ff
        /*00a4*/ 	.word	0x000000a8
        /*00a8*/ 	.short	0x0100
        /*00aa*/ 	.byte	0x08
	.zero		1


	//   ....[2]....
        /*00ac*/ 	.word	0x000002a0
        /*00b0*/ 	.word	0x000000ff
        /*00b4*/ 	.word	0x00000008
        /*00b8*/ 	.short	0x0100
        /*00ba*/ 	.byte	0x08
	.zero		1


	//   ....[3]....
        /*00bc*/ 	.word	0x000002b0
        /*00c0*/ 	.word	0x000000ff
        /*00c4*/ 	.word	0x000000b0
        /*00c8*/ 	.short	0x0100
        /*00ca*/ 	.byte	0x08
	.zero		1


	//   ....[4]....
        /*00cc*/ 	.word	0x000002c0
        /*00d0*/ 	.word	0x000000ff
        /*00d4*/ 	.word	0x00000010
        /*00d8*/ 	.short	0x0100
        /*00da*/ 	.byte	0x08
	.zero		1


	//   ....[5]....
        /*00dc*/ 	.word	0x000002d0
        /*00e0*/ 	.word	0x000000ff
        /*00e4*/ 	.word	0x000000b8
        /*00e8*/ 	.short	0x0100
        /*00ea*/ 	.byte	0x08
	.zero		1


	//   ....[6]....
        /*00ec*/ 	.word	0x000002e0
        /*00f0*/ 	.word	0x000000ff
        /*00f4*/ 	.word	0x00000018
        /*00f8*/ 	.short	0x0100
        /*00fa*/ 	.byte	0x08
	.zero		1


	//   ....[7]....
        /*00fc*/ 	.word	0x000002f0
        /*0100*/ 	.word	0x000000ff
        /*0104*/ 	.word	0x000000c0
        /*0108*/ 	.short	0x0100
        /*010a*/ 	.byte	0x08
	.zero		1


	//   ....[8]....
        /*010c*/ 	.word	0x00000300
        /*0110*/ 	.word	0x000000ff
        /*0114*/ 	.word	0x00000020
        /*0118*/ 	.short	0x0100
        /*011a*/ 	.byte	0x08
	.zero		1


	//   ....[9]....
        /*011c*/ 	.word	0x00000310
        /*0120*/ 	.word	0x000000ff
        /*0124*/ 	.word	0x000000c8
        /*0128*/ 	.short	0x0100
        /*012a*/ 	.byte	0x08
	.zero		1


	//   ....[10]....
        /*012c*/ 	.word	0x00000320
        /*0130*/ 	.word	0x000000ff
        /*0134*/ 	.word	0x00000028
        /*0138*/ 	.short	0x0100
        /*013a*/ 	.byte	0x08
	.zero		1


	//   ....[11]....
        /*013c*/ 	.word	0x00000330
        /*0140*/ 	.word	0x000000ff
        /*0144*/ 	.word	0x000000d0
        /*0148*/ 	.short	0x0100
        /*014a*/ 	.byte	0x08
	.zero		1


	//   ....[12]....
        /*014c*/ 	.word	0x00000340
        /*0150*/ 	.word	0x000000ff
        /*0154*/ 	.word	0x00000030
        /*0158*/ 	.short	0x0100
        /*015a*/ 	.byte	0x08
	.zero		1


	//   ....[13]....
        /*015c*/ 	.word	0x00000350
        /*0160*/ 	.word	0x000000ff
        /*0164*/ 	.word	0x000000d8
        /*0168*/ 	.short	0x0100
        /*016a*/ 	.byte	0x08
	.zero		1


	//   ....[14]....
        /*016c*/ 	.word	0x00000360
        /*0170*/ 	.word	0x000000ff
        /*0174*/ 	.word	0x00000038
        /*0178*/ 	.short	0x0100
        /*017a*/ 	.byte	0x08
	.zero		1


	//   ....[15]....
        /*017c*/ 	.word	0x00000370
        /*0180*/ 	.word	0x000000ff
        /*0184*/ 	.word	0x000000e0
        /*0188*/ 	.short	0x0100
        /*018a*/ 	.byte	0x08
	.zero		1


	//   ....[16]....
        /*018c*/ 	.word	0x00000380
        /*0190*/ 	.word	0x000000ff
        /*0194*/ 	.word	0x00000040
        /*0198*/ 	.short	0x0100
        /*019a*/ 	.byte	0x08
	.zero		1


	//   ....[17]....
        /*019c*/ 	.word	0x00000390
        /*01a0*/ 	.word	0x000000ff
        /*01a4*/ 	.word	0x000000e8
        /*01a8*/ 	.short	0x0100
        /*01aa*/ 	.byte	0x08
	.zero		1


	//   ....[18]....
        /*01ac*/ 	.word	0x000003a0
        /*01b0*/ 	.word	0x000000ff
        /*01b4*/ 	.word	0x00000048
        /*01b8*/ 	.short	0x0100
        /*01ba*/ 	.byte	0x08
	.zero		1


	//   ....[19]....
        /*01bc*/ 	.word	0x000003b0
        /*01c0*/ 	.word	0x000000ff
        /*01c4*/ 	.word	0x000000f0
        /*01c8*/ 	.short	0x0100
        /*01ca*/ 	.byte	0x08
	.zero		1


	//   ....[20]....
        /*01cc*/ 	.word	0x000003c0
        /*01d0*/ 	.word	0x000000ff
        /*01d4*/ 	.word	0x00000050
        /*01d8*/ 	.short	0x0100
        /*01da*/ 	.byte	0x08
	.zero		1


	//   ....[21]....
        /*01dc*/ 	.word	0x000003d0
        /*01e0*/ 	.word	0x000000ff
        /*01e4*/ 	.word	0x000000f8
        /*01e8*/ 	.short	0x0100
        /*01ea*/ 	.byte	0x08
	.zero		1


	//   ....[22]....
        /*01ec*/ 	.word	0x000003e0
        /*01f0*/ 	.word	0x000000ff
        /*01f4*/ 	.word	0x00000058
        /*01f8*/ 	.short	0x0100
        /*01fa*/ 	.byte	0x08
	.zero		1


	//   ....[23]....
        /*01fc*/ 	.word	0x000003f0
        /*0200*/ 	.word	0x000000ff
        /*0204*/ 	.word	0x00000100
        /*0208*/ 	.short	0x0100
        /*020a*/ 	.byte	0x08
	.zero		1


	//   ....[24]....
        /*020c*/ 	.word	0x00000400
        /*0210*/ 	.word	0x000000ff
        /*0214*/ 	.word	0x00000060
        /*0218*/ 	.short	0x0100
        /*021a*/ 	.byte	0x08
	.zero		1


	//   ....[25]....
        /*021c*/ 	.word	0x00000410
        /*0220*/ 	.word	0x000000ff
        /*0224*/ 	.word	0x00000108
        /*0228*/ 	.short	0x0100
        /*022a*/ 	.byte	0x08
	.zero		1


	//   ....[26]....
        /*022c*/ 	.word	0x00000420
        /*0230*/ 	.word	0x000000ff
        /*0234*/ 	.word	0x00000068
        /*0238*/ 	.short	0x0100
        /*023a*/ 	.byte	0x08
	.zero		1


	//   ....[27]....
        /*023c*/ 	.word	0x00000430
        /*0240*/ 	.word	0x000000ff
        /*0244*/ 	.word	0x00000110
        /*0248*/ 	.short	0x0100
        /*024a*/ 	.byte	0x08
	.zero		1


	//   ....[28]....
        /*024c*/ 	.word	0x00000440
        /*0250*/ 	.word	0x000000ff
        /*0254*/ 	.word	0x00000070
        /*0258*/ 	.short	0x0100
        /*025a*/ 	.byte	0x08
	.zero		1


	//   ....[29]....
        /*025c*/ 	.word	0x00000450
        /*0260*/ 	.word	0x000000ff
        /*0264*/ 	.word	0x00000118
        /*0268*/ 	.short	0x0100
        /*026a*/ 	.byte	0x08
	.zero		1


	//   ....[30]....
        /*026c*/ 	.word	0x00000460
        /*0270*/ 	.word	0x000000ff
        /*0274*/ 	.word	0x00000078
        /*0278*/ 	.short	0x0100
        /*027a*/ 	.byte	0x08
	.zero		1


	//   ....[31]....
        /*027c*/ 	.word	0x00000470
        /*0280*/ 	.word	0x000000ff
        /*0284*/ 	.word	0x00000120
        /*0288*/ 	.short	0x0100
        /*028a*/ 	.byte	0x08
	.zero		1


	//   ....[32]....
        /*028c*/ 	.word	0x00000480
        /*0290*/ 	.word	0x000000ff
        /*0294*/ 	.word	0x00000080
        /*0298*/ 	.short	0x0100
        /*029a*/ 	.byte	0x08
	.zero		1


	//   ....[33]....
        /*029c*/ 	.word	0x00000490
        /*02a0*/ 	.word	0x000000ff
        /*02a4*/ 	.word	0x00000128
        /*02a8*/ 	.short	0x0100
        /*02aa*/ 	.byte	0x08
	.zero		1


	//   ....[34]....
        /*02ac*/ 	.word	0x000004a0
        /*02b0*/ 	.word	0x000000ff
        /*02b4*/ 	.word	0x00000088
        /*02b8*/ 	.short	0x0100
        /*02ba*/ 	.byte	0x08
	.zero		1


	//   ....[35]....
        /*02bc*/ 	.word	0x000004b0
        /*02c0*/ 	.word	0x000000ff
        /*02c4*/ 	.word	0x00000130
        /*02c8*/ 	.short	0x0100
        /*02ca*/ 	.byte	0x08
	.zero		1


	//   ....[36]....
        /*02cc*/ 	.word	0x000004c0
        /*02d0*/ 	.word	0x000000ff
        /*02d4*/ 	.word	0x00000090
        /*02d8*/ 	.short	0x0100
        /*02da*/ 	.byte	0x08
	.zero		1


	//   ....[37]....
        /*02dc*/ 	.word	0x000004d0
        /*02e0*/ 	.word	0x000000ff
        /*02e4*/ 	.word	0x00000138
        /*02e8*/ 	.short	0x0100
        /*02ea*/ 	.byte	0x08
	.zero		1


	//   ....[38]....
        /*02ec*/ 	.word	0x000004e0
        /*02f0*/ 	.word	0x000000ff
        /*02f4*/ 	.word	0x00000098
        /*02f8*/ 	.short	0x0100
        /*02fa*/ 	.byte	0x08
	.zero		1


	//   ....[39]....
        /*02fc*/ 	.word	0x000004f0
        /*0300*/ 	.word	0x000000ff
        /*0304*/ 	.word	0x00000140
        /*0308*/ 	.short	0x0100
        /*030a*/ 	.byte	0x08
	.zero		1


	//   ....[40]....
        /*030c*/ 	.word	0x00000500
        /*0310*/ 	.word	0x000000ff
        /*0314*/ 	.word	0x000000a0
        /*0318*/ 	.short	0x0100
        /*031a*/ 	.byte	0x08
	.zero		1


	//   ....[41]....
        /*031c*/ 	.word	0x00000510
        /*0320*/ 	.word	0x000000ff
        /*0324*/ 	.word	0x00000148
        /*0328*/ 	.short	0x0100
        /*032a*/ 	.byte	0x08
	.zero		1


	//   ....[42]....
        /*032c*/ 	.word	0x00000830
        /*0330*/ 	.word	0x000000ff
        /*0334*/ 	.word	0x00000180
        /*0338*/ 	.short	0x0100
        /*033a*/ 	.byte	0x08
	.zero		1


	//   ....[43]....
        /*033c*/ 	.word	0x000008a0
        /*0340*/ 	.word	0x000000ff
        /*0344*/ 	.word	0x00000188
        /*0348*/ 	.short	0x0100
        /*034a*/ 	.byte	0x08
	.zero		1


	//   ....[44]....
        /*034c*/ 	.word	0x000008c0
        /*0350*/ 	.word	0x000000ff
        /*0354*/ 	.word	0x00000160
        /*0358*/ 	.short	0x0100
        /*035a*/ 	.byte	0x09
	.zero		1


	//   ....[45]....
        /*035c*/ 	.word	0x000008d0
        /*0360*/ 	.word	0x000000ff
        /*0364*/ 	.word	0x00000168
        /*0368*/ 	.short	0x0100
        /*036a*/ 	.byte	0x09
	.zero		1


	//   ....[46]....
        /*036c*/ 	.word	0x000008e0
        /*0370*/ 	.word	0x000000ff
        /*0374*/ 	.word	0x00000170
        /*0378*/ 	.short	0x0100
        /*037a*/ 	.byte	0x09
	.zero		1


	//   ....[47]....
        /*037c*/ 	.word	0x000008f0
        /*0380*/ 	.word	0x000000ff
        /*0384*/ 	.word	0x00000178
        /*0388*/ 	.short	0x0100
        /*038a*/ 	.byte	0x09
	.zero		1


	//   ....[48]....
        /*038c*/ 	.word	0x00001750
        /*0390*/ 	.word	0x000000ff
        /*0394*/ 	.word	0xfffffff8
        /*0398*/ 	.short	0x010a
        /*039a*/ 	.byte	0x0d
	.zero		1


	//   ....[49]....
        /*039c*/ 	.word	0x00001e50
        /*03a0*/ 	.word	0x000000ff
        /*03a4*/ 	.word	0x00000000
        /*03a8*/ 	.short	0x010a
        /*03aa*/ 	.byte	0x08
	.zero		1


	//   ....[50]....
        /*03ac*/ 	.word	0x00001e90
        /*03b0*/ 	.word	0x000000ff
        /*03b4*/ 	.word	0x00000000
        /*03b8*/ 	.short	0x010a
        /*03ba*/ 	.byte	0x08
	.zero		1


	//   ....[51]....
        /*03bc*/ 	.word	0x000024e0
        /*03c0*/ 	.word	0x000000ff
        /*03c4*/ 	.word	0x00000000
        /*03c8*/ 	.short	0x0101
        /*03ca*/ 	.byte	0x07
	.zero		1


	//   ....[52]....
        /*03cc*/ 	.word	0x00002a50
        /*03d0*/ 	.word	0x00000061
        /*03d4*/ 	.word	0x00000000
        /*03d8*/ 	.short	0x0101
        /*03da*/ 	.byte	0x15
	.zero		1


	//   ....[53]....
        /*03dc*/ 	.word	0x00002ab0
        /*03e0*/ 	.word	0x000000ff
        /*03e4*/ 	.word	0x00000008
        /*03e8*/ 	.short	0x010a
        /*03ea*/ 	.byte	0x0d
	.zero		1


	//   ....[54]....
        /*03ec*/ 	.word	0x00007710
        /*03f0*/ 	.word	0x00000004
        /*03f4*/ 	.word	0x00000000
        /*03f8*/ 	.short	0x0101
        /*03fa*/ 	.byte	0x15
	.zero		1


	//   ....[55]....
        /*03fc*/ 	.word	0x00008000
        /*0400*/ 	.word	0x00000012
        /*0404*/ 	.word	0x000000a8
        /*0408*/ 	.short	0x010a
        /*040a*/ 	.byte	0x3f
	.zero		1


	//   ....[56]....
        /*040c*/ 	.word	0x000084b0
        /*0410*/ 	.word	0x0000000a
        /*0414*/ 	.word	0x00000188
        /*0418*/ 	.short	0x0101
        /*041a*/ 	.byte	0x3f
	.zero		1


	//   ....[57]....
        /*041c*/ 	.word	0x00008bc0
        /*0420*/ 	.word	0x00000005
        /*0424*/ 	.word	0x00000000
        /*0428*/ 	.short	0x010a
        /*042a*/ 	.byte	0x3f
	.zero		1


	//   ....[58]....
        /*042c*/ 	.word	0x00008c40
        /*0430*/ 	.word	0x00000007
        /*0434*/ 	.word	0x00000000
        /*0438*/ 	.short	0x010a
        /*043a*/ 	.byte	0x3f
	.zero		1


	//   ....[59]....
        /*043c*/ 	.word	0x00008cd0
        /*0440*/ 	.word	0x00000006
        /*0444*/ 	.word	0x00000000
        /*0448*/ 	.short	0x010a
        /*044a*/ 	.byte	0x3f
	.zero		1


	//   ....[60]....
        /*044c*/ 	.word	0x00008d60
        /*0450*/ 	.word	0x00000009
        /*0454*/ 	.word	0x00000000
        /*0458*/ 	.short	0x010a
        /*045a*/ 	.byte	0x3f
	.zero		1


	//   ....[61]....
        /*045c*/ 	.word	0x00008df0
        /*0460*/ 	.word	0x00000006
        /*0464*/ 	.word	0x00000000
        /*0468*/ 	.short	0x010a
        /*046a*/ 	.byte	0x3f
	.zero		1


	//   ....[62]....
        /*046c*/ 	.word	0x00008e80
        /*0470*/ 	.word	0x00000009
        /*0474*/ 	.word	0x00000000
        /*0478*/ 	.short	0x010a
        /*047a*/ 	.byte	0x3f
	.zero		1


	//   ....[63]....
        /*047c*/ 	.word	0x00008f10
        /*0480*/ 	.word	0x00000006
        /*0484*/ 	.word	0x00000000
        /*0488*/ 	.short	0x010a
        /*048a*/ 	.byte	0x3f
	.zero		1


	//   ....[64]....
        /*048c*/ 	.word	0x00008fa0
        /*0490*/ 	.word	0x00000009
        /*0494*/ 	.word	0x00000000
        /*0498*/ 	.short	0x010a
        /*049a*/ 	.byte	0x3f
	.zero		1


	//   ....[65]....
        /*049c*/ 	.word	0x00009030
        /*04a0*/ 	.word	0x00000006
        /*04a4*/ 	.word	0x00000000
        /*04a8*/ 	.short	0x010a
        /*04aa*/ 	.byte	0x3f
	.zero		1


	//   ....[66]....
        /*04ac*/ 	.word	0x000090c0
        /*04b0*/ 	.word	0x00000009
        /*04b4*/ 	.word	0x00000000
        /*04b8*/ 	.short	0x010a
        /*04ba*/ 	.byte	0x3f
	.zero		1


	//   ....[67]....
        /*04bc*/ 	.word	0x00009150
        /*04c0*/ 	.word	0x00000006
        /*04c4*/ 	.word	0x00000000
        /*04c8*/ 	.short	0x010a
        /*04ca*/ 	.byte	0x3f
	.zero		1


	//   ....[68]....
        /*04cc*/ 	.word	0x000091e0
        /*04d0*/ 	.word	0x00000009
        /*04d4*/ 	.word	0x00000000
        /*04d8*/ 	.short	0x010a
        /*04da*/ 	.byte	0x3f
	.zero		1


	//   ....[69]....
        /*04dc*/ 	.word	0x00009270
        /*04e0*/ 	.word	0x00000006
        /*04e4*/ 	.word	0x00000000
        /*04e8*/ 	.short	0x010a
        /*04ea*/ 	.byte	0x3f
	.zero		1


	//   ....[70]....
        /*04ec*/ 	.word	0x00009300
        /*04f0*/ 	.word	0x00000009
        /*04f4*/ 	.word	0x00000000
        /*04f8*/ 	.short	0x010a
        /*04fa*/ 	.byte	0x3f
	.zero		1


	//   ....[71]....
        /*04fc*/ 	.word	0x00009390
        /*0500*/ 	.word	0x00000006
        /*0504*/ 	.word	0x00000000
        /*0508*/ 	.short	0x010a
        /*050a*/ 	.byte	0x3f
	.zero		1


	//   ....[72]....
        /*050c*/ 	.word	0x00009420
        /*0510*/ 	.word	0x00000009
        /*0514*/ 	.word	0x00000000
        /*0518*/ 	.short	0x010a
        /*051a*/ 	.byte	0x3f
	.zero		1


	//   ....[73]....
        /*051c*/ 	.word	0x000094b0
        /*0520*/ 	.word	0x00000006
        /*0524*/ 	.word	0x00000000
        /*0528*/ 	.short	0x010a
        /*052a*/ 	.byte	0x3f
	.zero		1


	//   ....[74]....
        /*052c*/ 	.word	0x00009540
        /*0530*/ 	.word	0x00000009
        /*0534*/ 	.word	0x00000000
        /*0538*/ 	.short	0x010a
        /*053a*/ 	.byte	0x3f
	.zero		1


	//   ....[75]....
        /*053c*/ 	.word	0x000095d0
        /*0540*/ 	.word	0x00000008
        /*0544*/ 	.word	0x00000000
        /*0548*/ 	.short	0x010a
        /*054a*/ 	.byte	0x3f
	.zero		1


	//   ....[76]....
        /*054c*/ 	.word	0x00009660
        /*0550*/ 	.word	0x0000000b
        /*0554*/ 	.word	0x00000000
        /*0558*/ 	.short	0x010a
        /*055a*/ 	.byte	0x3f
	.zero		1


	//   ....[77]....
        /*055c*/ 	.word	0x000096f0
        /*0560*/ 	.word	0x00000003
        /*0564*/ 	.word	0x00000000
        /*0568*/ 	.short	0x010a
        /*056a*/ 	.byte	0x3f
	.zero		1


	//   ....[78]....
        /*056c*/ 	.word	0x00009760
        /*0570*/ 	.word	0x00000017
        /*0574*/ 	.word	0xfffffff8
        /*0578*/ 	.short	0x010a
        /*057a*/ 	.byte	0x3f
	.zero		1


	//   ....[79]....
        /*057c*/ 	.word	0x000097c0
        /*0580*/ 	.word	0x000000cc
        /*0584*/ 	.word	0x00000000
        /*0588*/ 	.short	0x010a
        /*058a*/ 	.byte	0x3f
	.zero		1


	//   ....[80]....
        /*058c*/ 	.word	0x00009820
        /*0590*/ 	.word	0x00000018
        /*0594*/ 	.word	0x00000008
        /*0598*/ 	.short	0x010a
        /*059a*/ 	.byte	0x3f
	.zero		1


	//   ....[81]....
        /*059c*/ 	.word	0x000098f0
        /*05a0*/ 	.word	0x00000012
        /*05a4*/ 	.word	0x000000a8
        /*05a8*/ 	.short	0x010a
        /*05aa*/ 	.byte	0x3f
	.zero		1


	//   ....[82]....
        /*05ac*/ 	.word	0x000099d0
        /*05b0*/ 	.word	0x00000005
        /*05b4*/ 	.word	0x00000000
        /*05b8*/ 	.short	0x010a
        /*05ba*/ 	.byte	0x3f
	.zero		1


	//   ....[83]....
        /*05bc*/ 	.word	0x00009a20
        /*05c0*/ 	.word	0x00000007
        /*05c4*/ 	.word	0x00000000
        /*05c8*/ 	.short	0x010a
        /*05ca*/ 	.byte	0x3f
	.zero		1


	//   ....[84]....
        /*05cc*/ 	.word	0x00009a70
        /*05d0*/ 	.word	0x00000006
        /*05d4*/ 	.word	0x00000000
        /*05d8*/ 	.short	0x010a
        /*05da*/ 	.byte	0x3f
	.zero		1


	//   ....[85]....
        /*05dc*/ 	.word	0x00009ac0
        /*05e0*/ 	.word	0x00000009
        /*05e4*/ 	.word	0x00000000
        /*05e8*/ 	.short	0x010a
        /*05ea*/ 	.byte	0x3f
	.zero		1


	//   ....[86]....
        /*05ec*/ 	.word	0x00009b10
        /*05f0*/ 	.word	0x00000006
        /*05f4*/ 	.word	0x00000000
        /*05f8*/ 	.short	0x010a
        /*05fa*/ 	.byte	0x3f
	.zero		1


	//   ....[87]....
        /*05fc*/ 	.word	0x00009b60
        /*0600*/ 	.word	0x00000009
        /*0604*/ 	.word	0x00000000
        /*0608*/ 	.short	0x010a
        /*060a*/ 	.byte	0x3f
	.zero		1


	//   ....[88]....
        /*060c*/ 	.word	0x00009bb0
        /*0610*/ 	.word	0x00000006
        /*0614*/ 	.word	0x00000000
        /*0618*/ 	.short	0x010a
        /*061a*/ 	.byte	0x3f
	.zero		1


	//   ....[89]....
        /*061c*/ 	.word	0x00009c00
        /*0620*/ 	.word	0x00000009
        /*0624*/ 	.word	0x00000000
        /*0628*/ 	.short	0x010a
        /*062a*/ 	.byte	0x3f
	.zero		1


	//   ....[90]....
        /*062c*/ 	.word	0x00009c50
        /*0630*/ 	.word	0x00000006
        /*0634*/ 	.word	0x00000000
        /*0638*/ 	.short	0x010a
        /*063a*/ 	.byte	0x3f
	.zero		1


	//   ....[91]....
        /*063c*/ 	.word	0x00009ca0
        /*0640*/ 	.word	0x00000009
        /*0644*/ 	.word	0x00000000
        /*0648*/ 	.short	0x010a
        /*064a*/ 	.byte	0x3f
	.zero		1


	//   ....[92]....
        /*064c*/ 	.word	0x00009cf0
        /*0650*/ 	.word	0x00000006
        /*0654*/ 	.word	0x00000000
        /*0658*/ 	.short	0x010a
        /*065a*/ 	.byte	0x3f
	.zero		1


	//   ....[93]....
        /*065c*/ 	.word	0x00009d40
        /*0660*/ 	.word	0x00000009
        /*0664*/ 	.word	0x00000000
        /*0668*/ 	.short	0x010a
        /*066a*/ 	.byte	0x3f
	.zero		1


	//   ....[94]....
        /*066c*/ 	.word	0x00009d90
        /*0670*/ 	.word	0x00000006
        /*0674*/ 	.word	0x00000000
        /*0678*/ 	.short	0x010a
        /*067a*/ 	.byte	0x3f
	.zero		1


	//   ....[95]....
        /*067c*/ 	.word	0x00009de0
        /*0680*/ 	.word	0x00000009
        /*0684*/ 	.word	0x00000000
        /*0688*/ 	.short	0x010a
        /*068a*/ 	.byte	0x3f
	.zero		1


	//   ....[96]....
        /*068c*/ 	.word	0x00009e30
        /*0690*/ 	.word	0x00000006
        /*0694*/ 	.word	0x00000000
        /*0698*/ 	.short	0x010a
        /*069a*/ 	.byte	0x3f
	.zero		1


	//   ....[97]....
        /*069c*/ 	.word	0x00009e80
        /*06a0*/ 	.word	0x00000009
        /*06a4*/ 	.word	0x00000000
        /*06a8*/ 	.short	0x010a
        /*06aa*/ 	.byte	0x3f
	.zero		1


	//   ....[98]....
        /*06ac*/ 	.word	0x00009ed0
        /*06b0*/ 	.word	0x00000006
        /*06b4*/ 	.word	0x00000000
        /*06b8*/ 	.short	0x010a
        /*06ba*/ 	.byte	0x3f
	.zero		1


	//   ....[99]....
        /*06bc*/ 	.word	0x00009f20
        /*06c0*/ 	.word	0x00000009
        /*06c4*/ 	.word	0x00000000
        /*06c8*/ 	.short	0x010a
        /*06ca*/ 	.byte	0x3f
	.zero		1


	//   ....[100]....
        /*06cc*/ 	.word	0x00009f70
        /*06d0*/ 	.word	0x00000008
        /*06d4*/ 	.word	0x00000000
        /*06d8*/ 	.short	0x010a
        /*06da*/ 	.byte	0x3f
	.zero		1


	//   ....[101]....
        /*06dc*/ 	.word	0x00009fc0
        /*06e0*/ 	.word	0x0000000b
        /*06e4*/ 	.word	0x00000000
        /*06e8*/ 	.short	0x010a
        /*06ea*/ 	.byte	0x3f
	.zero		1


	//----- nvinfo : EIATTR_NUM_MBARRIERS
	.align		4
.L_28:
        /*06ec*/ 	.byte	0x03, 0x38
        /*06ee*/ 	.short	0x0030


	//----- nvinfo : EIATTR_EXIT_INSTR_OFFSETS
	.align		4
        /*06f0*/ 	.byte	0x04, 0x1c
        /*06f2*/ 	.short	(.L_30 - .L_29)


	//   ....[0]....
.L_29:
        /*06f4*/ 	.word	0x000013f0


	//   ....[1]....
        /*06f8*/ 	.word	0x00001450


	//   ....[2]....
        /*06fc*/ 	.word	0x00007d20


	//   ....[3]....
        /*0700*/ 	.word	0x00007d50


	//   ....[4]....
        /*0704*/ 	.word	0x00009740


	//----- nvinfo : EIATTR_MAX_THREADS
	.align		4
.L_30:
        /*0708*/ 	.byte	0x04, 0x05
        /*070a*/ 	.short	(.L_32 - .L_31)
.L_31:
        /*070c*/ 	.word	0x00000180
        /*0710*/ 	.word	0x00000001
        /*0714*/ 	.word	0x00000001


	//----- nvinfo : EIATTR_CRS_STACK_SIZE
	.align		4
.L_32:
        /*0718*/ 	.byte	0x04, 0x1e
        /*071a*/ 	.short	(.L_34 - .L_33)
.L_33:
        /*071c*/ 	.word	0x00000000


	//----- nvinfo : EIATTR_CBANK_PARAM_SIZE
	.align		4
.L_34:
        /*0720*/ 	.byte	0x03, 0x19
        /*0722*/ 	.short	0x0570


	//----- nvinfo : EIATTR_PARAM_CBANK
	.align		4
        /*0724*/ 	.byte	0x04, 0x0a
        /*0726*/ 	.short	(.L_36 - .L_35)
	.align		4
.L_35:
        /*0728*/ 	.word	index@(.nv.constant0._ZN7cutlass13device_kernelINS_4gemm6kernel13GemmUniversalIN4cute5tupleIJiiiiEEENS1_10collective13CollectiveMmaINS1_43MainloopSm90TmaGmmaWarpSpecializedSparseFP8ILi21ENS5_IJNS4_1CILi1EEESB_SB_EEENS1_32KernelTmaWarpSpecializedPingpongEEENS5_IJNSA_ILi64EEENSA_ILi128EEESF_EEENS_12float_e4m3_tENS5_IJNS4_6LayoutINS5_IJiNS5_IJNSA_ILi2EEEiEEEiEEENS5_IJlNS5_IJSB_SK_EEElEEEEENSJ_INS5_IJNS5_IJSF_iEEESQ_iEEENS5_IJNS5_IJSF_NSA_ILi4096EEEEEENS5_IJSB_lEEElEEEEEEEESI_NS5_IJlSB_lEEENS4_8TiledMMAINS4_8MMA_AtomIJNS4_4SM904GMMA6SPARSE32GMMA_64x128x64_F32E4M3E4M3_SS_TNILNS12_7ScaleInE1ELS15_1ELNS12_9SparseSelE0EEEEEENSJ_ISC_NS5_IJNSA_ILi0EEES19_S19_EEEEENS5_IJNS4_10UnderscoreES1C_S1C_EEEEENS4_13SM90_TMA_LOADENS4_14ComposedLayoutINS4_7SwizzleILi1ELi4ELi3EEENS4_25smem_sparse_ptr_flag_bitsILi2ELi8EEENSJ_INS5_IJNS5_IJSB_NSA_ILi8EEEEEENS5_IJSK_NSA_ILi32EEEEEEEEENS5_IJNS5_IJS19_SF_EEESN_EEEEEEEvNS4_8identityES1F_NS1G_INS1H_ILi2ELi4ELi3EEENS4_18smem_ptr_flag_bitsILi8EEENSJ_INS5_IJS1L_SF_EEENS5_IJSF_SB_EEEEEEEvS1U_EENS_8epilogue10collective6detail29Sm90TmaWarpSpecializedAdapterINS24_15DefaultEpilogueIfNS5_IJSB_llEEES28_NS23_6thread17LinearCombinationIfLi1EffLNS29_9ScaleType4KindE0ELNS_15FloatRoundStyleE2EfEENS1_15EpilogueDefaultEEEEEvvEEEEvNT_6ParamsE)
        /*072c*/ 	.short	0x0210
        /*072e*/ 	.short	0x0570


	//----- nvinfo : EIATTR_SW_WAR
	.align		4
.L_36:
        /*0730*/ 	.byte	0x04, 0x36
        /*0732*/ 	.short	(.L_38 - .L_37)
.L_37:
        /*0734*/ 	.word	0x00000008
.L_38:


//--------------------- .nv.callgraph             --------------------------
	.section	.nv.callgraph,"",@"SHT_CUDA_CALLGRAPH"
	.align	4
	.sectionentsize	8
	.align		4
        /*0000*/ 	.word	0x00000000
	.align		4
        /*0004*/ 	.word	0xffffffff
	.align		4
        /*0008*/ 	.word	0x00000000
	.align		4
        /*000c*/ 	.word	0xfffffffe
	.align		4
        /*0010*/ 	.word	0x00000000
	.align		4
        /*0014*/ 	.word	0xfffffffd
	.align		4
        /*0018*/ 	.word	0x00000000
	.align		4
        /*001c*/ 	.word	0xfffffffc


//--------------------- .nv.constant4             --------------------------
	.section	.nv.constant4,"a",@progbits
	.align	8
	.align		8
.nv.constant4:
        /*0000*/ 	.dword	_ZN39_INTERNAL_f125b807_4_k_cu_09b6110a_29254cuda3std3__45__cpo5beginE
	.align		8
        /*0008*/ 	.dword	_ZN39_INTERNAL_f125b807_4_k_cu_09b6110a_29254cuda3std3__45__cpo3endE
	.align		8
        /*0010*/ 	.dword	_ZN39_INTERNAL_f125b807_4_k_cu_09b6110a_29254cuda3std3__45__cpo6cbeginE
	.align		8
        /*0018*/ 	.dword	_ZN39_INTERNAL_f125b807_4_k_cu_09b6110a_29254cuda3std3__45__cpo4cendE
	.align		8
        /*0020*/ 	.dword	_ZN39_INTERNAL_f125b807_4_k_cu_09b6110a_29254cuda3std3__441_GLOBAL__N__f125b807_4_k_cu_09b6110a_29256ignoreE
	.align		8
        /*0028*/ 	.dword	_ZN39_INTERNAL_f125b807_4_k_cu_09b6110a_29254cuda3std3__419piecewise_constructE
	.align		8
        /*0030*/ 	.dword	_ZN39_INTERNAL_f125b807_4_k_cu_09b6110a_29254cuda3std3__48in_placeE
	.align		8
        /*0038*/ 	.dword	_ZN39_INTERNAL_f125b807_4_k_cu_09b6110a_29254cuda3std6ranges3__45__cpo4swapE
	.align		8
        /*0040*/ 	.dword	_ZN39_INTERNAL_f125b807_4_k_cu_09b6110a_29254cuda3std6ranges3__45__cpo9iter_moveE
	.align		8
        /*0048*/ 	.dword	_ZN39_INTERNAL_f125b807_4_k_cu_09b6110a_29254cute7productE
	.align		8
        /*0050*/ 	.dword	_ZN39_INTERNAL_f125b807_4_k_cu_09b6110a_29254cute1_E


//--------------------- .text._ZN7cutlass13device_kernelINS_4gemm6kernel13GemmUniversalIN4cute5tupleIJiiiiEEENS1_10collective13CollectiveMmaINS1_43MainloopSm90TmaGmmaWarpSpecializedSparseFP8ILi21ENS5_IJNS4_1CILi1EEESB_SB_EEENS1_32KernelTmaWarpSpecializedPingpongEEENS5_IJNSA_ILi64EEENSA_ILi128EEESF_EEENS_12float_e4m3_tENS5_IJNS4_6LayoutINS5_IJiNS5_IJNSA_ILi2EEEiEEEiEEENS5_IJlNS5_IJSB_SK_EEElEEEEENSJ_INS5_IJNS5_IJSF_iEEESQ_iEEENS5_IJNS5_IJSF_NSA_ILi4096EEEEEENS5_IJSB_lEEElEEEEEEEESI_NS5_IJlSB_lEEENS4_8TiledMMAINS4_8MMA_AtomIJNS4_4SM904GMMA6SPARSE32GMMA_64x128x64_F32E4M3E4M3_SS_TNILNS12_7ScaleInE1ELS15_1ELNS12_9SparseSelE0EEEEEENSJ_ISC_NS5_IJNSA_ILi0EEES19_S19_EEEEENS5_IJNS4_10UnderscoreES1C_S1C_EEEEENS4_13SM90_TMA_LOADENS4_14ComposedLayoutINS4_7SwizzleILi1ELi4ELi3EEENS4_25smem_sparse_ptr_flag_bitsILi2ELi8EEENSJ_INS5_IJNS5_IJSB_NSA_ILi8EEEEEENS5_IJSK_NSA_ILi32EEEEEEEEENS5_IJNS5_IJS19_SF_EEESN_EEEEEEEvNS4_8identityES1F_NS1G_INS1H_ILi2ELi4ELi3EEENS4_18smem_ptr_flag_bitsILi8EEENSJ_INS5_IJS1L_SF_EEENS5_IJSF_SB_EEEEEEEvS1U_EENS_8epilogue10collective6detail29Sm90TmaWarpSpecializedAdapterINS24_15DefaultEpilogueIfNS5_IJSB_llEEES28_NS23_6thread17LinearCombinationIfLi1EffLNS29_9ScaleType4KindE0ELNS_15FloatRoundStyleE2EfEENS1_15EpilogueDefaultEEEEEvvEEEEvNT_6ParamsE --------------------------
	.section	.text._ZN7cutlass13device_kernelINS_4gemm6kernel13GemmUniversalIN4cute5tupleIJiiiiEEENS1_10collective13CollectiveMmaINS1_43MainloopSm90TmaGmmaWarpSpecializedSparseFP8ILi21ENS5_IJNS4_1CILi1EEESB_SB_EEENS1_32KernelTmaWarpSpecializedPingpongEEENS5_IJNSA_ILi64EEENSA_ILi128EEESF_EEENS_12float_e4m3_tENS5_IJNS4_6LayoutINS5_IJiNS5_IJNSA_ILi2EEEiEEEiEEENS5_IJlNS5_IJSB_SK_EEElEEEEENSJ_INS5_IJNS5_IJSF_iEEESQ_iEEENS5_IJNS5_IJSF_NSA_ILi4096EEEEEENS5_IJSB_lEEElEEEEEEEESI_NS5_IJlSB_lEEENS4_8TiledMMAINS4_8MMA_AtomIJNS4_4SM904GMMA6SPARSE32GMMA_64x128x64_F32E4M3E4M3_SS_TNILNS12_7ScaleInE1ELS15_1ELNS12_9SparseSelE0EEEEEENSJ_ISC_NS5_IJNSA_ILi0EEES19_S19_EEEEENS5_IJNS4_10UnderscoreES1C_S1C_EEEEENS4_13SM90_TMA_LOADENS4_14ComposedLayoutINS4_7SwizzleILi1ELi4ELi3EEENS4_25smem_sparse_ptr_flag_bitsILi2ELi8EEENSJ_INS5_IJNS5_IJSB_NSA_ILi8EEEEEENS5_IJSK_NSA_ILi32EEEEEEEEENS5_IJNS5_IJS19_SF_EEESN_EEEEEEEvNS4_8identityES1F_NS1G_INS1H_ILi2ELi4ELi3EEENS4_18smem_ptr_flag_bitsILi8EEENSJ_INS5_IJS1L_SF_EEENS5_IJSF_SB_EEEEEEEvS1U_EENS_8epilogue10collective6detail29Sm90TmaWarpSpecializedAdapterINS24_15DefaultEpilogueIfNS5_IJSB_llEEES28_NS23_6thread17LinearCombinationIfLi1EffLNS29_9ScaleType4KindE0ELNS_15FloatRoundStyleE2EfEENS1_15EpilogueDefaultEEEEEvvEEEEvNT_6ParamsE,"ax",@progbits
	.align	128
.text._ZN7cutlass13device_kernelINS_4gemm6kernel13GemmUniversalIN4cute5tupleIJiiiiEEENS1_10collective13CollectiveMmaINS1_43MainloopSm90TmaGmmaWarpSpecializedSparseFP8ILi21ENS5_IJNS4_1CILi1EEESB_SB_EEENS1_32KernelTmaWarpSpecializedPingpongEEENS5_IJNSA_ILi64EEENSA_ILi128EEESF_EEENS_12float_e4m3_tENS5_IJNS4_6LayoutINS5_IJiNS5_IJNSA_ILi2EEEiEEEiEEENS5_IJlNS5_IJSB_SK_EEElEEEEENSJ_INS5_IJNS5_IJSF_iEEESQ_iEEENS5_IJNS5_IJSF_NSA_ILi4096EEEEEENS5_IJSB_lEEElEEEEEEEESI_NS5_IJlSB_lEEENS4_8TiledMMAINS4_8MMA_AtomIJNS4_4SM904GMMA6SPARSE32GMMA_64x128x64_F32E4M3E4M3_SS_TNILNS12_7ScaleInE1ELS15_1ELNS12_9SparseSelE0EEEEEENSJ_ISC_NS5_IJNSA_ILi0EEES19_S19_EEEEENS5_IJNS4_10UnderscoreES1C_S1C_EEEEENS4_13SM90_TMA_LOADENS4_14ComposedLayoutINS4_7SwizzleILi1ELi4ELi3EEENS4_25smem_sparse_ptr_flag_bitsILi2ELi8EEENSJ_INS5_IJNS5_IJSB_NSA_ILi8EEEEEENS5_IJSK_NSA_ILi32EEEEEEEEENS5_IJNS5_IJS19_SF_EEESN_EEEEEEEvNS4_8identityES1F_NS1G_INS1H_ILi2ELi4ELi3EEENS4_18smem_ptr_flag_bitsILi8EEENSJ_INS5_IJS1L_SF_EEENS5_IJSF_SB_EEEEEEEvS1U_EENS_8epilogue10collective6detail29Sm90TmaWarpSpecializedAdapterINS24_15DefaultEpilogueIfNS5_IJSB_llEEES28_NS23_6thread17LinearCombinationIfLi1EffLNS29_9ScaleType4KindE0ELNS_15FloatRoundStyleE2EfEENS1_15EpilogueDefaultEEEEEvvEEEEvNT_6ParamsE:
        .type           _ZN7cutlass13device_kernelINS_4gemm6kernel13GemmUniversalIN4cute5tupleIJiiiiEEENS1_10collective13CollectiveMmaINS1_43MainloopSm90TmaGmmaWarpSpecializedSparseFP8ILi21ENS5_IJNS4_1CILi1EEESB_SB_EEENS1_32KernelTmaWarpSpecializedPingpongEEENS5_IJNSA_ILi64EEENSA_ILi128EEESF_EEENS_12float_e4m3_tENS5_IJNS4_6LayoutINS5_IJiNS5_IJNSA_ILi2EEEiEEEiEEENS5_IJlNS5_IJSB_SK_EEElEEEEENSJ_INS5_IJNS5_IJSF_iEEESQ_iEEENS5_IJNS5_IJSF_NSA_ILi4096EEEEEENS5_IJSB_lEEElEEEEEEEESI_NS5_IJlSB_lEEENS4_8TiledMMAINS4_8MMA_AtomIJNS4_4SM904GMMA6SPARSE32GMMA_64x128x64_F32E4M3E4M3_SS_TNILNS12_7ScaleInE1ELS15_1ELNS12_9SparseSelE0EEEEEENSJ_ISC_NS5_IJNSA_ILi0EEES19_S19_EEEEENS5_IJNS4_10UnderscoreES1C_S1C_EEEEENS4_13SM90_TMA_LOADENS4_14ComposedLayoutINS4_7SwizzleILi1ELi4ELi3EEENS4_25smem_sparse_ptr_flag_bitsILi2ELi8EEENSJ_INS5_IJNS5_IJSB_NSA_ILi8EEEEEENS5_IJSK_NSA_ILi32EEEEEEEEENS5_IJNS5_IJS19_SF_EEESN_EEEEEEEvNS4_8identityES1F_NS1G_INS1H_ILi2ELi4ELi3EEENS4_18smem_ptr_flag_bitsILi8EEENSJ_INS5_IJS1L_SF_EEENS5_IJSF_SB_EEEEEEEvS1U_EENS_8epilogue10collective6detail29Sm90TmaWarpSpecializedAdapterINS24_15DefaultEpilogueIfNS5_IJSB_llEEES28_NS23_6thread17LinearCombinationIfLi1EffLNS29_9ScaleType4KindE0ELNS_15FloatRoundStyleE2EfEENS1_15EpilogueDefaultEEEEEvvEEEEvNT_6ParamsE,@function
        .size           _ZN7cutlass13device_kernelINS_4gemm6kernel13GemmUniversalIN4cute5tupleIJiiiiEEENS1_10collective13CollectiveMmaINS1_43MainloopSm90TmaGmmaWarpSpecializedSparseFP8ILi21ENS5_IJNS4_1CILi1EEESB_SB_EEENS1_32KernelTmaWarpSpecializedPingpongEEENS5_IJNSA_ILi64EEENSA_ILi128EEESF_EEENS_12float_e4m3_tENS5_IJNS4_6LayoutINS5_IJiNS5_IJNSA_ILi2EEEiEEEiEEENS5_IJlNS5_IJSB_SK_EEElEEEEENSJ_INS5_IJNS5_IJSF_iEEESQ_iEEENS5_IJNS5_IJSF_NSA_ILi4096EEEEEENS5_IJSB_lEEElEEEEEEEESI_NS5_IJlSB_lEEENS4_8TiledMMAINS4_8MMA_AtomIJNS4_4SM904GMMA6SPARSE32GMMA_64x128x64_F32E4M3E4M3_SS_TNILNS12_7ScaleInE1ELS15_1ELNS12_9SparseSelE0EEEEEENSJ_ISC_NS5_IJNSA_ILi0EEES19_S19_EEEEENS5_IJNS4_10UnderscoreES1C_S1C_EEEEENS4_13SM90_TMA_LOADENS4_14ComposedLayoutINS4_7SwizzleILi1ELi4ELi3EEENS4_25smem_sparse_ptr_flag_bitsILi2ELi8EEENSJ_INS5_IJNS5_IJSB_NSA_ILi8EEEEEENS5_IJSK_NSA_ILi32EEEEEEEEENS5_IJNS5_IJS19_SF_EEESN_EEEEEEEvNS4_8identityES1F_NS1G_INS1H_ILi2ELi4ELi3EEENS4_18smem_ptr_flag_bitsILi8EEENSJ_INS5_IJS1L_SF_EEENS5_IJSF_SB_EEEEEEEvS1U_EENS_8epilogue10collective6detail29Sm90TmaWarpSpecializedAdapterINS24_15DefaultEpilogueIfNS5_IJSB_llEEES28_NS23_6thread17LinearCombinationIfLi1EffLNS29_9ScaleType4KindE0ELNS_15FloatRoundStyleE2EfEENS1_15EpilogueDefaultEEEEEvvEEEEvNT_6ParamsE,(.L_x_225 - _ZN7cutlass13device_kernelINS_4gemm6kernel13GemmUniversalIN4cute5tupleIJiiiiEEENS1_10collective13CollectiveMmaINS1_43MainloopSm90TmaGmmaWarpSpecializedSparseFP8ILi21ENS5_IJNS4_1CILi1EEESB_SB_EEENS1_32KernelTmaWarpSpecializedPingpongEEENS5_IJNSA_ILi64EEENSA_ILi128EEESF_EEENS_12float_e4m3_tENS5_IJNS4_6LayoutINS5_IJiNS5_IJNSA_ILi2EEEiEEEiEEENS5_IJlNS5_IJSB_SK_EEElEEEEENSJ_INS5_IJNS5_IJSF_iEEESQ_iEEENS5_IJNS5_IJSF_NSA_ILi4096EEEEEENS5_IJSB_lEEElEEEEEEEESI_NS5_IJlSB_lEEENS4_8TiledMMAINS4_8MMA_AtomIJNS4_4SM904GMMA6SPARSE32GMMA_64x128x64_F32E4M3E4M3_SS_TNILNS12_7ScaleInE1ELS15_1ELNS12_9SparseSelE0EEEEEENSJ_ISC_NS5_IJNSA_ILi0EEES19_S19_EEEEENS5_IJNS4_10UnderscoreES1C_S1C_EEEEENS4_13SM90_TMA_LOADENS4_14ComposedLayoutINS4_7SwizzleILi1ELi4ELi3EEENS4_25smem_sparse_ptr_flag_bitsILi2ELi8EEENSJ_INS5_IJNS5_IJSB_NSA_ILi8EEEEEENS5_IJSK_NSA_ILi32EEEEEEEEENS5_IJNS5_IJS19_SF_EEESN_EEEEEEEvNS4_8identityES1F_NS1G_INS1H_ILi2ELi4ELi3EEENS4_18smem_ptr_flag_bitsILi8EEENSJ_INS5_IJS1L_SF_EEENS5_IJSF_SB_EEEEEEEvS1U_EENS_8epilogue10collective6detail29Sm90TmaWarpSpecializedAdapterINS24_15DefaultEpilogueIfNS5_IJSB_llEEES28_NS23_6thread17LinearCombinationIfLi1EffLNS29_9ScaleType4KindE0ELNS_15FloatRoundStyleE2EfEENS1_15EpilogueDefaultEEEEEvvEEEEvNT_6ParamsE)
        .other          _ZN7cutlass13device_kernelINS_4gemm6kernel13GemmUniversalIN4cute5tupleIJiiiiEEENS1_10collective13CollectiveMmaINS1_43MainloopSm90TmaGmmaWarpSpecializedSparseFP8ILi21ENS5_IJNS4_1CILi1EEESB_SB_EEENS1_32KernelTmaWarpSpecializedPingpongEEENS5_IJNSA_ILi64EEENSA_ILi128EEESF_EEENS_12float_e4m3_tENS5_IJNS4_6LayoutINS5_IJiNS5_IJNSA_ILi2EEEiEEEiEEENS5_IJlNS5_IJSB_SK_EEElEEEEENSJ_INS5_IJNS5_IJSF_iEEESQ_iEEENS5_IJNS5_IJSF_NSA_ILi4096EEEEEENS5_IJSB_lEEElEEEEEEEESI_NS5_IJlSB_lEEENS4_8TiledMMAINS4_8MMA_AtomIJNS4_4SM904GMMA6SPARSE32GMMA_64x128x64_F32E4M3E4M3_SS_TNILNS12_7ScaleInE1ELS15_1ELNS12_9SparseSelE0EEEEEENSJ_ISC_NS5_IJNSA_ILi0EEES19_S19_EEEEENS5_IJNS4_10UnderscoreES1C_S1C_EEEEENS4_13SM90_TMA_LOADENS4_14ComposedLayoutINS4_7SwizzleILi1ELi4ELi3EEENS4_25smem_sparse_ptr_flag_bitsILi2ELi8EEENSJ_INS5_IJNS5_IJSB_NSA_ILi8EEEEEENS5_IJSK_NSA_ILi32EEEEEEEEENS5_IJNS5_IJS19_SF_EEESN_EEEEEEEvNS4_8identityES1F_NS1G_INS1H_ILi2ELi4ELi3EEENS4_18smem_ptr_flag_bitsILi8EEENSJ_INS5_IJS1L_SF_EEENS5_IJSF_SB_EEEEEEEvS1U_EENS_8epilogue10collective6detail29Sm90TmaWarpSpecializedAdapterINS24_15DefaultEpilogueIfNS5_IJSB_llEEES28_NS23_6thread17LinearCombinationIfLi1EffLNS29_9ScaleType4KindE0ELNS_15FloatRoundStyleE2EfEENS1_15EpilogueDefaultEEEEEvvEEEEvNT_6ParamsE,@"STO_CUDA_ENTRY STV_DEFAULT"
_ZN7cutlass13device_kernelINS_4gemm6kernel13GemmUniversalIN4cute5tupleIJiiiiEEENS1_10collective13CollectiveMmaINS1_43MainloopSm90TmaGmmaWarpSpecializedSparseFP8ILi21ENS5_IJNS4_1CILi1EEESB_SB_EEENS1_32KernelTmaWarpSpecializedPingpongEEENS5_IJNSA_ILi64EEENSA_ILi128EEESF_EEENS_12float_e4m3_tENS5_IJNS4_6LayoutINS5_IJiNS5_IJNSA_ILi2EEEiEEEiEEENS5_IJlNS5_IJSB_SK_EEElEEEEENSJ_INS5_IJNS5_IJSF_iEEESQ_iEEENS5_IJNS5_IJSF_NSA_ILi4096EEEEEENS5_IJSB_lEEElEEEEEEEESI_NS5_IJlSB_lEEENS4_8TiledMMAINS4_8MMA_AtomIJNS4_4SM904GMMA6SPARSE32GMMA_64x128x64_F32E4M3E4M3_SS_TNILNS12_7ScaleInE1ELS15_1ELNS12_9SparseSelE0EEEEEENSJ_ISC_NS5_IJNSA_ILi0EEES19_S19_EEEEENS5_IJNS4_10UnderscoreES1C_S1C_EEEEENS4_13SM90_TMA_LOADENS4_14ComposedLayoutINS4_7SwizzleILi1ELi4ELi3EEENS4_25smem_sparse_ptr_flag_bitsILi2ELi8EEENSJ_INS5_IJNS5_IJSB_NSA_ILi8EEEEEENS5_IJSK_NSA_ILi32EEEEEEEEENS5_IJNS5_IJS19_SF_EEESN_EEEEEEEvNS4_8identityES1F_NS1G_INS1H_ILi2ELi4ELi3EEENS4_18smem_ptr_flag_bitsILi8EEENSJ_INS5_IJS1L_SF_EEENS5_IJSF_SB_EEEEEEEvS1U_EENS_8epilogue10collective6detail29Sm90TmaWarpSpecializedAdapterINS24_15DefaultEpilogueIfNS5_IJSB_llEEES28_NS23_6thread17LinearCombinationIfLi1EffLNS29_9ScaleType4KindE0ELNS_15FloatRoundStyleE2EfEENS1_15EpilogueDefaultEEEEEvvEEEEvNT_6ParamsE:
[----:B------:R-:W-:Y:S01]  /*0000*/  LDC R1, c[0x0][0x28] ;  /* 0x00000a00ff017b82 */ /* 0x000fe20000000800 */
[----:B------:R-:W0:Y:S01]  /*0010*/  S2R R10, SR_TID.X ;  /* 0x00000000000a7919 */ /* 0x000e220000002100 */
[----:B------:R-:W-:Y:S01]  /*0020*/  ELECT P0, URZ, PT ;  /* 0x00000000003f782f */ /* 0x000fe20003800000 */
[----:B------:R-:W-:Y:S01]  /*0030*/  BSSY B0, `(.L_x_0) ;  /* 0x0000012000007945 */ /* 0x000fe20003800000 */
[--C-:B0-----:R-:W-:Y:S02]  /*0040*/  SHF.R.U32.HI R0, RZ, 0x5, R10.reuse ;  /* 0x00000005ff007819 */ /* 0x101fe4000001160a */
[----:B------:R-:W-:-:S03]  /*0050*/  SHF.R.U32.HI R4, RZ, 0x7, R10 ;  /* 0x00000007ff047819 */ /* 0x000fc6000001160a */
[----:B------:R-:W0:Y:S04]  /*0060*/  SHFL.IDX PT, R2, R0, RZ, 0x1f ;  /* 0x00001fff00027589 */ /* 0x000e2800000e0000 */
[----:B------:R1:W2:Y:S01]  /*0070*/  SHFL.IDX PT, R5, R4, RZ, 0x1f ;  /* 0x00001fff04057589 */ /* 0x0002a200000e0000 */
[----:B0-----:R-:W-:-:S13]  /*0080*/  ISETP.NE.OR P0, PT, R2, RZ, !P0 ;  /* 0x000000ff0200720c */ /* 0x001fda0004705670 */
[----:B-12---:R-:W-:Y:S05]  /*0090*/  @P0 BRA `(.L_x_1) ;  /* 0x00000000002c0947 */ /* 0x006fea0003800000 */
[----:B------:R-:W-:Y:S02]  /*00a0*/  ULDC.64 UR4, c[0x0][0x198] ;  /* 0x0000660000047ab9 */ /* 0x000fe40000000a00 */
[----:B------:R-:W-:Y:S02]  /*00b0*/  UIADD3 UR6, UP0, UR4, 0xf0, URZ ;  /* 0x000000f004067890 */ /* 0x000fe4000ff1e03f */
[----:B------:R-:W-:Y:S02]  /*00c0*/  UIADD3 UR8, UP1, UR4, 0x1f0, URZ ;  /* 0x000001f004087890 */ /* 0x000fe4000ff3e03f */
[----:B------:R-:W-:Y:S02]  /*00d0*/  UIADD3 UR4, UP2, UR4, 0x2f0, URZ ;  /* 0x000002f004047890 */ /* 0x000fe4000ff5e03f */
[----:B------:R-:W-:Y:S02]  /*00e0*/  UIADD3.X UR7, URZ, UR5, URZ, UP0, !UPT ;  /* 0x000000053f077290 */ /* 0x000fe400087fe43f */
[----:B------:R-:W-:-:S02]  /*00f0*/  UIADD3.X UR9, URZ, UR5, URZ, UP1, !UPT ;  /* 0x000000053f097290 */ /* 0x000fc40008ffe43f */
[----:B------:R-:W-:-:S05]  /*0100*/  UIADD3.X UR5, URZ, UR5, URZ, UP2, !UPT ;  /* 0x000000053f057290 */ /* 0x000fca00097fe43f */
[----:B------:R0:W-:Y:S02]  /*0110*/  UTMACCTL.PF [UR6] ;  /* 0x00000000060079b9 */ /* 0x0001e40008040000 */
[----:B------:R0:W-:Y:S02]  /*0120*/  UTMACCTL.PF [UR8] ;  /* 0x00000000080079b9 */ /* 0x0001e40008040000 */
[----:B------:R0:W-:Y:S02]  /*0130*/  UTMACCTL.PF [UR4] ;  /* 0x00000000040079b9 */ /* 0x0001e40008040000 */
[----:B0-----:R-:W-:Y:S01]  /*0140*/  NOP ;  /* 0x0000000000007918 */ /* 0x001fe20000000000 */
.L_x_1:
[----:B------:R-:W-:Y:S05]  /*0150*/  BSYNC B0 ;  /* 0x0000000000007941 */ /* 0x000fea0003800000 */
.L_x_0:
[----:B------:R-:W0:Y:S02]  /*0160*/  SHFL.IDX PT, R3, R0, RZ, 0x1f ;  /* 0x00001fff00037589 */ /* 0x000e2400000e0000 */
[----:B0-----:R-:W-:-:S13]  /*0170*/  ISETP.NE.AND P0, PT, R3, RZ, PT ;  /* 0x000000ff0300720c */ /* 0x001fda0003f05270 */
[----:B------:R-:W-:Y:S05]  /*0180*/  @P0 BRA `(.L_x_2) ;  /* 0x0000000000ec0947 */ /* 0x000fea0003800000 */
[----:B------:R-:W-:Y:S01]  /*0190*/  ELECT P0, URZ, PT ;  /* 0x00000000003f782f */ /* 0x000fe20003800000 */
[----:B------:R-:W-:-:S12]  /*01a0*/  BSSY B0, `(.L_x_2) ;  /* 0x0000039000007945 */ /* 0x000fd80003800000 */
[----:B------:R-:W-:Y:S05]  /*01b0*/  @!P0 BRA `(.L_x_3) ;  /* 0x0000000000dc8947 */ /* 0x000fea0003800000 */
[----:B------:R-:W0:Y:S01]  /*01c0*/  S2UR UR8, SR_CgaCtaId ;  /* 0x00000000000879c3 */ /* 0x000e220000008800 */
[----:B------:R-:W-:Y:S01]  /*01d0*/  UMOV UR4, 0x400 ;  /* 0x0000040000047882 */ /* 0x000fe20000000000 */
[----:B------:R-:W-:Y:S01]  /*01e0*/  UMOV UR5, 0x1 ;  /* 0x0000000100057882 */ /* 0x000fe20000000000 */
[----:B------:R-:W-:Y:S02]  /*01f0*/  UMOV UR6, 0x80 ;  /* 0x0000008000067882 */ /* 0x000fe40000000000 */
[----:B------:R-:W-:-:S04]  /*0200*/  UIADD3 UR6, -UR6, 0x100000, URZ ;  /* 0x0010000006067890 */ /* 0x000fc8000fffe13f */
[----:B------:R-:W-:Y:S02]  /*0210*/  USHF.L.U32 UR7, UR6, 0xb, URZ ;  /* 0x0000000b06077899 */ /* 0x000fe4000800063f */
[----:B------:R-:W-:Y:S02]  /*0220*/  USHF.L.U32 UR6, UR6, 0x1, URZ ;  /* 0x0000000106067899 */ /* 0x000fe4000800063f */
[----:B0-----:R-:W-:Y:S02]  /*0230*/  ULEA UR8, UR8, UR4, 0x18 ;  /* 0x0000000408087291 */ /* 0x001fe4000f8ec03f */
[----:B------:R-:W-:-:S04]  /*0240*/  UIADD3 UR4, -UR5, 0x100000, URZ ;  /* 0x0010000005047890 */ /* 0x000fc8000fffe13f */
[----:B------:R-:W-:Y:S02]  /*0250*/  USHF.L.U32 UR5, UR4, 0xb, URZ ;  /* 0x0000000b04057899 */ /* 0x000fe4000800063f */
[----:B------:R-:W-:Y:S01]  /*0260*/  USHF.L.U32 UR4, UR4, 0x1, URZ ;  /* 0x0000000104047899 */ /* 0x000fe2000800063f */
[----:B------:R-:W0:Y:S11]  /*0270*/  FENCE.VIEW.ASYNC.S ;  /* 0x00000000000073c6 */ /* 0x000e360000000000 */
[----:B0-----:R0:W1:Y:S01]  /*0280*/  SYNCS.EXCH.64 URZ, [UR8], UR4 ;  /* 0x00000004083f75b2 */ /* 0x0010620008000100 */
[----:B------:R0:W2:Y:S01]  /*0290*/  SYNCS.EXCH.64 URZ, [UR8+0xa8], UR6 ;  /* 0x0000a806083f75b2 */ /* 0x0000a20008000100 */
[----:B------:R0:W3:Y:S01]  /*02a0*/  SYNCS.EXCH.64 URZ, [UR8+0x8], UR4 ;  /* 0x00000804083f75b2 */ /* 0x0000e20008000100 */
[----:B------:R0:W4:Y:S01]  /*02b0*/  SYNCS.EXCH.64 URZ, [UR8+0xb0], UR6 ;  /* 0x0000b006083f75b2 */ /* 0x0001220008000100 */
[----:B------:R0:W0:Y:S01]  /*02c0*/  SYNCS.EXCH.64 URZ, [UR8+0x10], UR4 ;  /* 0x00001004083f75b2 */ /* 0x0000220008000100 */
        /* <DEDUP_REMOVED lines=37> */
[----:B-1234-:R-:W-:Y:S01]  /*0520*/  NOP ;  /* 0x0000000000007918 */ /* 0x01efe20000000000 */
.L_x_3:
[----:B0-----:R-:W-:Y:S05]  /*0530*/  BSYNC B0 ;  /* 0x0000000000007941 */ /* 0x001fea0003800000 */
.L_x_2:
[----:B------:R-:W0:Y:S01]  /*0540*/  SHFL.IDX PT, R6, R0, RZ, 0x1f ;  /* 0x00001fff00067589 */ /* 0x000e2200000e0000 */
[----:B------:R-:W-:Y:S01]  /*0550*/  ELECT P0, URZ, PT ;  /* 0x00000000003f782f */ /* 0x000fe20003800000 */
[----:B------:R-:W-:Y:S01]  /*0560*/  NOP ;  /* 0x0000000000007918 */ /* 0x000fe20000000000 */
[----:B------:R-:W-:Y:S01]  /*0570*/  ELECT P1, URZ, PT ;  /* 0x00000000003f782f */ /* 0x000fe20003820000 */
[----:B------:R-:W1:Y:S01]  /*0580*/  SHFL.IDX PT, R3, R0, RZ, 0x1f ;  /* 0x00001fff00037589 */ /* 0x000e6200000e0000 */
[----:B------:R-:W-:Y:S01]  /*0590*/  UMOV UR4, 0x20 ;  /* 0x0000002000047882 */ /* 0x000fe20000000000 */
[----:B------:R-:W-:Y:S01]  /*05a0*/  UMOV UR11, 0x80 ;  /* 0x00000080000b7882 */ /* 0x000fe20000000000 */
[----:B------:R-:W-:Y:S01]  /*05b0*/  NOP ;  /* 0x0000000000007918 */ /* 0x000fe20000000000 */
[----:B------:R-:W2:Y:S01]  /*05c0*/  SHFL.IDX PT, R4, R4, RZ, 0x1f ;  /* 0x00001fff04047589 */ /* 0x000ea200000e0000 */
[C---:B------:R-:W-:Y:S01]  /*05d0*/  VIADD R33, R5.reuse, 0xffffffff ;  /* 0xffffffff05217836 */ /* 0x040fe20000000000 */
[----:B------:R-:W-:Y:S01]  /*05e0*/  ULDC.64 UR18, c[0x0][0x208] ;  /* 0x0000820000127ab9 */ /* 0x000fe20000000a00 */
[----:B------:R-:W-:-:S03]  /*05f0*/  ISETP.NE.AND P2, PT, R5, RZ, PT ;  /* 0x000000ff0500720c */ /* 0x000fc60003f45270 */
[----:B------:R-:W-:Y:S02]  /*0600*/  ISETP.GE.U32.AND P3, PT, R33, 0x2, PT ;  /* 0x000000022100780c */ /* 0x000fe40003f66070 */
[----:B0-----:R-:W-:Y:S02]  /*0610*/  ISETP.NE.OR P0, PT, R6, RZ, !P0 ;  /* 0x000000ff0600720c */ /* 0x001fe40004705670 */
[----:B-1----:R-:W-:Y:S02]  /*0620*/  ISETP.NE.OR P1, PT, R3, RZ, !P1 ;  /* 0x000000ff0300720c */ /* 0x002fe40004f25670 */
[----:B------:R-:W-:Y:S02]  /*0630*/  SHF.R.S32.HI R3, RZ, 0x1f, R2 ;  /* 0x0000001fff037819 */ /* 0x000fe40000011402 */
[----:B--2---:R-:W-:Y:S02]  /*0640*/  R2UR UR13, R4 ;  /* 0x00000000040d72ca */ /* 0x004fe400000e0000 */
[----:B------:R-:W-:-:S05]  /*0650*/  LEA.HI R3, R3, R2, RZ, 0x2 ;  /* 0x0000000203037211 */ /* 0x000fca00078f10ff */
[----:B------:R-:W-:Y:S01]  /*0660*/  VOTEU.ALL UP0, P0 ;  /* 0x00000000003f7886 */ /* 0x000fe20000000000 */
[----:B------:R-:W-:Y:S01]  /*0670*/  LOP3.LUT R3, R3, 0xfffffffc, RZ, 0xc0, !PT ;  /* 0xfffffffc03037812 */ /* 0x000fe200078ec0ff */
[----:B------:R-:W-:-:S03]  /*0680*/  VOTEU.ALL UP1, P1 ;  /* 0x00000000003f7886 */ /* 0x000fc60000820000 */
[----:B------:R-:W0:Y:S01]  /*0690*/  @!UP0 S2UR UR7, SR_CgaCtaId ;  /* 0x00000000000789c3 */ /* 0x000e220000008800 */
[----:B------:R-:W-:Y:S01]  /*06a0*/  @!UP0 UMOV UR6, 0x400 ;  /* 0x0000040000068882 */ /* 0x000fe20000000000 */
[----:B------:R-:W-:-:S04]  /*06b0*/  @!UP0 UIADD3 UR4, -UR4, 0x100000, URZ ;  /* 0x0010000004048890 */ /* 0x000fc8000fffe13f */
[----:B------:R-:W-:Y:S02]  /*06c0*/  @!UP0 USHF.L.U32 UR5, UR4, 0xb, URZ ;  /* 0x0000000b04058899 */ /* 0x000fe4000800063f */
[----:B------:R-:W-:Y:S01]  /*06d0*/  @!UP0 USHF.L.U32 UR4, UR4, 0x1, URZ ;  /* 0x0000000104048899 */ /* 0x000fe2000800063f */
[----:B------:R-:W-:Y:S01]  /*06e0*/  IMAD.IADD R20, R2, 0x1, -R3 ;  /* 0x0000000102147824 */ /* 0x000fe200078e0a03 */
[----:B------:R-:W-:Y:S01]  /*06f0*/  @!UP1 UMOV UR9, 0x400 ;  /* 0x0000040000099882 */ /* 0x000fe20000000000 */
[----:B------:R-:W-:Y:S01]  /*0700*/  VOTEU.ALL UP2, P1 ;  /* 0x00000000003f7886 */ /* 0x000fe20000840000 */
[----:B------:R-:W-:Y:S01]  /*0710*/  VOTEU.ALL UP3, P1 ;  /* 0x00000000003f7886 */ /* 0x000fe20000860000 */
[----:B------:R-:W-:Y:S01]  /*0720*/  VOTEU.ALL UP4, P1 ;  /* 0x00000000003f7886 */ /* 0x000fe20000880000 */
[----:B------:R-:W1:Y:S01]  /*0730*/  @!UP1 S2UR UR10, SR_CgaCtaId ;  /* 0x00000000000a99c3 */ /* 0x000e620000008800 */
[----:B------:R-:W-:Y:S01]  /*0740*/  VOTEU.ALL UP5, P1 ;  /* 0x00000000003f7886 */ /* 0x000fe200008a0000 */
[----:B------:R-:W-:-:S04]  /*0750*/  SHF.R.S32.HI R3, RZ, 0x1f, R10 ;  /* 0x0000001fff037819 */ /* 0x000fc8000001140a */
[----:B------:R-:W-:-:S04]  /*0760*/  LEA.HI R3, R3, R10, RZ, 0x7 ;  /* 0x0000000a03037211 */ /* 0x000fc800078f38ff */
[----:B------:R-:W-:-:S05]  /*0770*/  LOP3.LUT R3, R3, 0xffffff80, RZ, 0xc0, !PT ;  /* 0xffffff8003037812 */ /* 0x000fca00078ec0ff */
[----:B------:R-:W-:Y:S01]  /*0780*/  IMAD.IADD R11, R10, 0x1, -R3 ;  /* 0x000000010a0b7824 */ /* 0x000fe200078e0a03 */
[----:B0-----:R-:W-:Y:S02]  /*0790*/  @!UP0 ULEA UR8, UR7, UR6, 0x18 ;  /* 0x0000000607088291 */ /* 0x001fe4000f8ec03f */
[----:B------:R-:W-:-:S04]  /*07a0*/  @!UP1 UIADD3 UR6, -UR11, 0x100000, URZ ;  /* 0x001000000b069890 */ /* 0x000fc8000fffe13f */
[----:B------:R-:W-:Y:S02]  /*07b0*/  @!UP1 USHF.L.U32 UR7, UR6, 0xb, URZ ;  /* 0x0000000b06079899 */ /* 0x000fe4000800063f */
[----:B------:R-:W-:Y:S01]  /*07c0*/  @!UP1 USHF.L.U32 UR6, UR6, 0x1, URZ ;  /* 0x0000000106069899 */ /* 0x000fe2000800063f */
[----:B------:R-:W-:Y:S01]  /*07d0*/  VOTEU.ALL UP0, P0 ;  /* 0x00000000003f7886 */ /* 0x000fe20000000000 */
[----:B-1----:R-:W-:Y:S01]  /*07e0*/  @!UP1 ULEA UR9, UR10, UR9, 0x18 ;  /* 0x000000090a099291 */ /* 0x002fe2000f8ec03f */
[----:B------:R-:W-:Y:S02]  /*07f0*/  VOTEU.ALL UP1, P0 ;  /* 0x00000000003f7886 */ /* 0x000fe40000020000 */
[----:B------:R-:W-:Y:S01]  /*0800*/  ULDC.64 UR10, c[0x0][0x698] ;  /* 0x0001a600000a7ab9 */ /* 0x000fe20000000a00 */
[----:B------:R-:W-:Y:S01]  /*0810*/  ISETP.NE.AND P0, PT, R20, 0x3, PT ;  /* 0x000000031400780c */ /* 0x000fe20003f05270 */
[----:B------:R-:W0:Y:S02]  /*0820*/  FENCE.VIEW.ASYNC.S ;  /* 0x00000000000073c6 */ /* 0x000e240000000000 */
[----:B0-----:R0:W1:Y:S01]  /*0830*/  @!UP0 SYNCS.EXCH.64 URZ, [UR8+0x180], UR4 ;  /* 0x00018004083f85b2 */ /* 0x0010620008000100 */
[----:B------:R-:W-:-:S02]  /*0840*/  ISETP.NE.U32.AND P1, PT, RZ, UR10, PT ;  /* 0x0000000aff007c0c */ /* 0x000fc4000bf25070 */
[----:B------:R-:W-:Y:S02]  /*0850*/  ISETP.EQ.OR P0, PT, R20, RZ, !P0 ;  /* 0x000000ff1400720c */ /* 0x000fe40004702670 */
[----:B------:R-:W-:Y:S02]  /*0860*/  ISETP.NE.AND.EX P1, PT, RZ, UR11, PT, P1 ;  /* 0x0000000bff007c0c */ /* 0x000fe4000bf25310 */
[----:B------:R-:W-:-:S04]  /*0870*/  ISETP.EQ.AND P0, PT, R5, RZ, P0 ;  /* 0x000000ff0500720c */ /* 0x000fc80000702270 */
[----:B------:R-:W-:-:S04]  /*0880*/  SEL R7, RZ, 0x1, !P0 ;  /* 0x00000001ff077807 */ /* 0x000fc80004000000 */
[----:B------:R-:W-:Y:S01]  /*0890*/  SEL R7, R7, 0x2, P3 ;  /* 0x0000000207077807 */ /* 0x000fe20001800000 */
[----:B------:R0:W1:Y:S01]  /*08a0*/  @!UP1 SYNCS.EXCH.64 URZ, [UR8+0x188], UR4 ;  /* 0x00018804083f95b2 */ /* 0x0000620008000100 */
[----:B------:R-:W-:Y:S01]  /*08b0*/  NOP ;  /* 0x0000000000007918 */ /* 0x000fe20000000000 */
[----:B------:R0:W1:Y:S01]  /*08c0*/  @!UP2 SYNCS.EXCH.64 URZ, [UR9+0x160], UR6 ;  /* 0x00016006093fa5b2 */ /* 0x0000620008000100 */
[----:B------:R0:W1:Y:S01]  /*08d0*/  @!UP3 SYNCS.EXCH.64 URZ, [UR9+0x168], UR6 ;  /* 0x00016806093fb5b2 */ /* 0x0000620008000100 */
[----:B------:R0:W1:Y:S01]  /*08e0*/  @!UP4 SYNCS.EXCH.64 URZ, [UR9+0x170], UR6 ;  /* 0x00017006093fc5b2 */ /* 0x0000620008000100 */
[----:B------:R0:W1:Y:S01]  /*08f0*/  @!UP5 SYNCS.EXCH.64 URZ, [UR9+0x178], UR6 ;  /* 0x00017806093fd5b2 */ /* 0x0000620008000100 */
[----:B------:R-:W-:Y:S01]  /*0900*/  NOP ;  /* 0x0000000000007918 */ /* 0x000fe20000000000 */
[----:B-1----:R-:W-:Y:S06]  /*0910*/  BAR.SYNC.DEFER_BLOCKING 0x0 ;  /* 0x0000000000007b1d */ /* 0x002fec0000010000 */
[----:B0-----:R-:W-:Y:S05]  /*0920*/  @!P1 BRA `(.L_x_4) ;  /* 0x00000000001c9947 */ /* 0x001fea0003800000 */
[----:B------:R-:W0:Y:S02]  /*0930*/  LDC.64 R2, c[0x0][0x698] ;  /* 0x0001a600ff027b82 */ /* 0x000e240000000a00 */
[----:B0-----:R-:W2:Y:S02]  /*0940*/  LDG.E.64 R2, desc[UR18][R2.64] ;  /* 0x0000001202027981 */ /* 0x001ea4000c1e1b00 */
[----:B--2---:R-:W-:-:S04]  /*0950*/  ISETP.NE.U32.AND P0, PT, R2, RZ, PT ;  /* 0x000000ff0200720c */ /* 0x004fc80003f05070 */
[----:B------:R-:W-:-:S13]  /*0960*/  ISETP.NE.AND.EX P0, PT, R3, RZ, PT, P0 ;  /* 0x000000ff0300720c */ /* 0x000fda0003f05300 */
[----:B------:R-:W-:Y:S05]  /*0970*/  @!P0 BRA `(.L_x_4) ;  /* 0x0000000000088947 */ /* 0x000fea0003800000 */
[----:B------:R2:W5:Y:S01]  /*0980*/  LD.E R13, desc[UR18][R2.64] ;  /* 0x00000012020d7980 */ /* 0x000562000c101900 */
[----:B------:R-:W-:Y:S05]  /*0990*/  BRA `(.L_x_5) ;  /* 0x0000000000207947 */ /* 0x000fea0003800000 */
.L_x_4:
[----:B------:R-:W-:Y:S02]  /*09a0*/  ULDC.64 UR4, c[0x0][0x688] ;  /* 0x0001a20000047ab9 */ /* 0x000fe40000000a00 */
[----:B------:R-:W-:-:S04]  /*09b0*/  ISETP.NE.U32.AND P0, PT, RZ, UR4, PT ;  /* 0x00000004ff007c0c */ /* 0x000fc8000bf05070 */
[----:B------:R-:W-:-:S13]  /*09c0*/  ISETP.NE.AND.EX P0, PT, RZ, UR5, PT, P0 ;  /* 0x00000005ff007c0c */ /* 0x000fda000bf05300 */
[----:B------:R-:W-:Y:S05]  /*09d0*/  @!P0 BRA `(.L_x_6) ;  /* 0x00000000000c8947 */ /* 0x000fea0003800000 */
[----:B------:R-:W0:Y:S02]  /*09e0*/  LDC.64 R2, c[0x0][0x688] ;  /* 0x0001a200ff027b82 */ /* 0x000e240000000a00 */
[----:B0-----:R0:W5:Y:S01]  /*09f0*/  LDG.E R13, desc[UR18][R2.64] ;  /* 0x00000012020d7981 */ /* 0x001162000c1e1900 */
[----:B------:R-:W-:Y:S05]  /*0a00*/  BRA `(.L_x_5) ;  /* 0x0000000000047947 */ /* 0x000fea0003800000 */
.L_x_6:
[----:B------:R-:W1:Y:S02]  /*0a10*/  LDC R13, c[0x0][0x680] ;  /* 0x0001a000ff0d7b82 */ /* 0x000e640000000800 */
.L_x_5:
[----:B------:R-:W-:Y:S02]  /*0a20*/  ULDC.64 UR4, c[0x0][0x6a0] ;  /* 0x0001a80000047ab9 */ /* 0x000fe40000000a00 */
[----:B------:R-:W-:-:S04]  /*0a30*/  ISETP.NE.U32.AND P0, PT, RZ, UR4, PT ;  /* 0x00000004ff007c0c */ /* 0x000fc8000bf05070 */
[----:B------:R-:W-:-:S13]  /*0a40*/  ISETP.NE.AND.EX P0, PT, RZ, UR5, PT, P0 ;  /* 0x00000005ff007c0c */ /* 0x000fda000bf05300 */
[----:B------:R-:W-:Y:S05]  /*0a50*/  @!P0 BRA `(.L_x_7) ;  /* 0x00000000001c8947 */ /* 0x000fea0003800000 */
[----:B0-2---:R-:W0:Y:S02]  /*0a60*/  LDC.64 R2, c[0x0][0x6a0] ;  /* 0x0001a800ff027b82 */ /* 0x005e240000000a00 */
[----:B0-----:R-:W2:Y:S02]  /*0a70*/  LDG.E.64 R2, desc[UR18][R2.64] ;  /* 0x0000001202027981 */ /* 0x001ea4000c1e1b00 */
[----:B--2---:R-:W-:-:S04]  /*0a80*/  ISETP.NE.U32.AND P0, PT, R2, RZ, PT ;  /* 0x000000ff0200720c */ /* 0x004fc80003f05070 */
[----:B------:R-:W-:-:S13]  /*0a90*/  ISETP.NE.AND.EX P0, PT, R3, RZ, PT, P0 ;  /* 0x000000ff0300720c */ /* 0x000fda0003f05300 */
[----:B------:R-:W-:Y:S05]  /*0aa0*/  @!P0 BRA `(.L_x_7) ;  /* 0x0000000000088947 */ /* 0x000fea0003800000 */
[----:B------:R0:W5:Y:S01]  /*0ab0*/  LD.E R12, desc[UR18][R2.64] ;  /* 0x00000012020c7980 */ /* 0x000162000c101900 */
[----:B------:R-:W-:Y:S05]  /*0ac0*/  BRA `(.L_x_8) ;  /* 0x0000000000207947 */ /* 0x000fea0003800000 */
.L_x_7:
[----:B------:R-:W-:Y:S02]  /*0ad0*/  ULDC.64 UR4, c[0x0][0x690] ;  /* 0x0001a40000047ab9 */ /* 0x000fe40000000a00 */
[----:B------:R-:W-:-:S04]  /*0ae0*/  ISETP.NE.U32.AND P0, PT, RZ, UR4, PT ;  /* 0x00000004ff007c0c */ /* 0x000fc8000bf05070 */
[----:B------:R-:W-:-:S13]  /*0af0*/  ISETP.NE.AND.EX P0, PT, RZ, UR5, PT, P0 ;  /* 0x00000005ff007c0c */ /* 0x000fda000bf05300 */
[----:B------:R-:W-:Y:S05]  /*0b00*/  @!P0 BRA `(.L_x_9) ;  /* 0x00000000000c8947 */ /* 0x000fea0003800000 */
[----:B0-2---:R-:W0:Y:S02]  /*0b10*/  LDC.64 R2, c[0x0][0x690] ;  /* 0x0001a400ff027b82 */ /* 0x005e240000000a00 */
[----:B0-----:R4:W5:Y:S01]  /*0b20*/  LDG.E R12, desc[UR18][R2.64] ;  /* 0x00000012020c7981 */ /* 0x001962000c1e1900 */
[----:B------:R-:W-:Y:S05]  /*0b30*/  BRA `(.L_x_8) ;  /* 0x0000000000047947 */ /* 0x000fea0003800000 */
.L_x_9:
[----:B------:R-:W3:Y:S02]  /*0b40*/  LDC R12, c[0x0][0x684] ;  /* 0x0001a100ff0c7b82 */ /* 0x000ee40000000800 */
.L_x_8:
[----:B------:R-:W1:Y:S01]  /*0b50*/  LDC R0, c[0x0][0x75c] ;  /* 0x0001d700ff007b82 */ /* 0x000e620000000800 */
[----:B------:R-:W0:Y:S01]  /*0b60*/  S2R R21, SR_CTAID.Y ;  /* 0x0000000000157919 */ /* 0x000e220000002600 */
[----:B------:R-:W-:Y:S01]  /*0b70*/  ULDC UR8, c[0x0][0x604] ;  /* 0x0001810000087ab9 */ /* 0x000fe20000000800 */
[----:B------:R-:W-:Y:S01]  /*0b80*/  ISETP.NE.AND P0, PT, R5, 0x2, PT ;  /* 0x000000020500780c */ /* 0x000fe20003f05270 */
[----:B------:R-:W-:Y:S01]  /*0b90*/  UIADD3 UR8, UR8, 0x1f, URZ ;  /* 0x0000001f08087890 */ /* 0x000fe2000fffe03f */
[----:B------:R-:W3:Y:S01]  /*0ba0*/  S2R R14, SR_CTAID.X ;  /* 0x00000000000e7919 */ /* 0x000ee20000002500 */
[----:B------:R-:W-:Y:S01]  /*0bb0*/  UMOV UR5, URZ ;  /* 0x0000003f00057c82 */ /* 0x000fe20008000000 */
[----:B------:R-:W-:Y:S01]  /*0bc0*/  UMOV UR4, URZ ;  /* 0x0000003f00047c82 */ /* 0x000fe20008000000 */
[----:B------:R-:W-:-:S04]  /*0bd0*/  USHF.R.S32.HI UR9, URZ, 0x1f, UR8 ;  /* 0x0000001f3f097899 */ /* 0x000fc80008011408 */
[----:B------:R-:W-:-:S04]  /*0be0*/  ULEA.HI UR9, UR9, UR8, URZ, 0x5 ;  /* 0x0000000809097291 */ /* 0x000fc8000f8f283f */
[----:B------:R-:W-:Y:S01]  /*0bf0*/  USHF.R.S32.HI UR14, URZ, 0x5, UR9 ;  /* 0x000000053f0e7899 */ /* 0x000fe20008011409 */
[----:B-1----:R-:W-:-:S13]  /*0c00*/  ISETP.NE.AND P3, PT, R0, 0x1, PT ;  /* 0x000000010000780c */ /* 0x002fda0003f65270 */
[----:B------:R-:W3:Y:S01]  /*0c10*/  @P3 LDC R15, c[0x0][0x10] ;  /* 0x00000400ff0f3b82 */ /* 0x000ee20000000800 */
[----:B0-2-4-:R-:W-:Y:S02]  /*0c20*/  @P3 IMAD.MOV.U32 R2, RZ, RZ, R21 ;  /* 0x000000ffff023224 */ /* 0x015fe400078e0015 */
[----:B------:R-:W-:Y:S02]  /*0c30*/  @P3 IMAD.MOV.U32 R3, RZ, RZ, RZ ;  /* 0x000000ffff033224 */ /* 0x000fe400078e00ff */
[----:B------:R-:W-:-:S03]  /*0c40*/  @P3 IMAD.MOV.U32 R5, RZ, RZ, RZ ;  /* 0x000000ffff053224 */ /* 0x000fc600078e00ff */
[----:B------:R-:W0:Y:S01]  /*0c50*/  @!P3 LDC R9, c[0x0][0xc] ;  /* 0x00000300ff09bb82 */ /* 0x000e220000000800 */
[----:B------:R-:W-:Y:S01]  /*0c60*/  ULDC UR6, c[0x0][0xc] ;  /* 0x0000030000067ab9 */ /* 0x000fe20000000800 */
[----:B------:R-:W-:Y:S02]  /*0c70*/  ULDC UR7, c[0x0][0x10] ;  /* 0x0000040000077ab9 */ /* 0x000fe40000000800 */
[----:B------:R-:W-:-:S04]  /*0c80*/  UIMAD.WIDE.U32 UR6, UR6, UR7, URZ ;  /* 0x00000007060672a5 */ /* 0x000fc8000f8e003f */
[----:B------:R-:W1:Y:S01]  /*0c90*/  LDC R8, c[0x0][0x14] ;  /* 0x00000500ff087b82 */ /* 0x000e620000000800 */
[----:B---3--:R-:W-:-:S04]  /*0ca0*/  @P3 IMAD.WIDE.U32 R2, R14, R15, R2 ;  /* 0x0000000f0e023225 */ /* 0x008fc800078e0002 */
[----:B------:R-:W-:Y:S02]  /*0cb0*/  IMAD.MOV.U32 R15, RZ, RZ, RZ ;  /* 0x000000ffff0f7224 */ /* 0x000fe400078e00ff */
[----:B------:R-:W-:Y:S02]  /*0cc0*/  @P3 IMAD.IADD R3, R3, 0x1, R5 ;  /* 0x0000000103033824 */ /* 0x000fe400078e0205 */
[----:B0-----:R-:W-:-:S04]  /*0cd0*/  @!P3 IMAD.WIDE.U32 R4, R9, R21, R14 ;  /* 0x000000150904b225 */ /* 0x001fc800078e000e */
[----:B------:R-:W-:Y:S02]  /*0ce0*/  @!P3 IMAD.MOV.U32 R2, RZ, RZ, R4 ;  /* 0x000000ffff02b224 */ /* 0x000fe400078e0004 */
[----:B------:R-:W-:Y:S02]  /*0cf0*/  @!P3 IMAD.MOV.U32 R3, RZ, RZ, R5 ;  /* 0x000000ffff03b224 */ /* 0x000fe400078e0005 */
[C---:B-1----:R-:W-:Y:S02]  /*0d00*/  IMAD R17, R8.reuse, UR7, RZ ;  /* 0x0000000708117c24 */ /* 0x042fe4000f8e02ff */
[----:B------:R-:W-:Y:S01]  /*0d10*/  IMAD.WIDE.U32 R8, R8, UR6, RZ ;  /* 0x0000000608087c25 */ /* 0x000fe2000f8e00ff */
[----:B------:R-:W-:-:S03]  /*0d20*/  ULDC.64 UR6, c[0x0][0x750] ;  /* 0x0001d40000067ab9 */ /* 0x000fc60000000a00 */
[----:B------:R-:W-:Y:S01]  /*0d30*/  IMAD.IADD R0, R9, 0x1, R17 ;  /* 0x0000000109007824 */ /* 0x000fe200078e0211 */
[----:B------:R-:W-:Y:S06]  /*0d40*/  @P0 BRA `(.L_x_10) ;  /* 0x0000000000280947 */ /* 0x000fec0003800000 */
[----:B------:R-:W-:Y:S01]  /*0d50*/  UIMAD.WIDE.U32 UR4, UR14, -0x79e79e79, URZ ;  /* 0x861861870e0478a5 */ /* 0x000fe2000f8e003f */
[----:B------:R-:W-:Y:S01]  /*0d60*/  IADD3 R2, P0, R2, R8, RZ ;  /* 0x0000000802027210 */ /* 0x000fe20007f1e0ff */
[----:B------:R-:W-:Y:S02]  /*0d70*/  UISETP.GE.U32.AND UP0, UPT, UR14, 0x15, UPT ;  /* 0x000000150e00788c */ /* 0x000fe4000bf06070 */
[----:B------:R-:W-:Y:S02]  /*0d80*/  UIADD3 UR4, -UR5, UR14, URZ ;  /* 0x0000000e05047290 */ /* 0x000fe4000fffe13f */
[----:B------:R-:W-:Y:S02]  /*0d90*/  IMAD.X R3, R0, 0x1, R3, P0 ;  /* 0x0000000100037824 */ /* 0x000fe400000e0603 */
[----:B------:R-:W-:-:S04]  /*0da0*/  ULEA.HI UR4, UR4, UR5, URZ, 0x1f ;  /* 0x0000000504047291 */ /* 0x000fc8000f8ff83f */
[----:B------:R-:W-:-:S03]  /*0db0*/  USHF.R.U32.HI UR5, URZ, 0x4, UR4 ;  /* 0x000000043f057899 */ /* 0x000fc60008011604 */
[----:B------:R-:W-:Y:S01]  /*0dc0*/  UMOV UR4, URZ ;  /* 0x0000003f00047c82 */ /* 0x000fe20008000000 */
[----:B------:R-:W-:Y:S02]  /*0dd0*/  @UP0 ULOP3.LUT UR4, UR5, 0x1, URZ, 0xc0, !UPT ;  /* 0x0000000105040892 */ /* 0x000fe4000f8ec03f */
[----:B------:R-:W-:-:S12]  /*0de0*/  UIMAD UR5, UR5, -0x15, UR14 ;  /* 0xffffffeb050578a4 */ /* 0x000fd8000f8e020e */
.L_x_10:
[----:B------:R-:W-:Y:S01]  /*0df0*/  ISETP.GE.U32.AND P0, PT, R2, UR6, PT ;  /* 0x0000000602007c0c */ /* 0x000fe2000bf06070 */
[----:B------:R-:W-:Y:S01]  /*0e00*/  IMAD.MOV.U32 R6, RZ, RZ, -0x1 ;  /* 0xffffffffff067424 */ /* 0x000fe200078e00ff */
[----:B------:R-:W-:Y:S01]  /*0e10*/  PRMT R16, RZ, 0x7610, R16 ;  /* 0x00007610ff107816 */ /* 0x000fe20000000010 */
[----:B------:R-:W-:Y:S01]  /*0e20*/  IMAD.MOV.U32 R5, RZ, RZ, -0x1 ;  /* 0xffffffffff057424 */ /* 0x000fe200078e00ff */
[----:B------:R-:W-:Y:S01]  /*0e30*/  ISETP.GE.U32.AND.EX P0, PT, R3, UR7, PT, P0 ;  /* 0x0000000703007c0c */ /* 0x000fe2000bf06100 */
[----:B------:R-:W-:-:S12]  /*0e40*/  IMAD.MOV.U32 R4, RZ, RZ, -0x1 ;  /* 0xffffffffff047424 */ /* 0x000fd800078e00ff */
[----:B------:R-:W-:Y:S05]  /*0e50*/  @P0 BRA `(.L_x_11) ;  /* 0x00000004005c0947 */ /* 0x000fea0003800000 */
[----:B------:R-:W0:Y:S01]  /*0e60*/  LDC.64 R24, c[0x0][0x728] ;  /* 0x0001ca00ff187b82 */ /* 0x000e220000000a00 */
[----:B------:R-:W-:Y:S02]  /*0e70*/  IMAD.MOV.U32 R4, RZ, RZ, R2 ;  /* 0x000000ffff047224 */ /* 0x000fe400078e0002 */
[----:B------:R-:W-:-:S05]  /*0e80*/  IMAD.MOV.U32 R5, RZ, RZ, R3 ;  /* 0x000000ffff057224 */ /* 0x000fca00078e0003 */
[----:B------:R-:W1:Y:S08]  /*0e90*/  LDC R6, c[0x0][0x730] ;  /* 0x0001cc00ff067b82 */ /* 0x000e700000000800 */
[----:B------:R-:W2:Y:S01]  /*0ea0*/  LDC.64 R26, c[0x0][0x720] ;  /* 0x0001c800ff1a7b82 */ /* 0x000ea20000000a00 */
[----:B0-----:R-:W-:-:S04]  /*0eb0*/  ISETP.NE.U32.AND P0, PT, R24, RZ, PT ;  /* 0x000000ff1800720c */ /* 0x001fc80003f05070 */
[----:B------:R-:W-:-:S13]  /*0ec0*/  ISETP.NE.AND.EX P0, PT, R25, RZ, PT, P0 ;  /* 0x000000ff1900720c */ /* 0x000fda0003f05300 */
[----:B-12---:R-:W-:Y:S05]  /*0ed0*/  @!P0 BRA `(.L_x_12) ;  /* 0x0000000000288947 */ /* 0x006fea0003800000 */
[----:B------:R-:W0:Y:S02]  /*0ee0*/  LDC R19, c[0x0][0x734] ;  /* 0x0001cd00ff137b82 */ /* 0x000e240000000800 */
[----:B0-----:R-:W-:-:S05]  /*0ef0*/  IADD3 R19, P0, R2, R19, RZ ;  /* 0x0000001302137210 */ /* 0x001fca0007f1e0ff */
[----:B------:R-:W-:-:S04]  /*0f00*/  IMAD.X R23, RZ, RZ, R3, P0 ;  /* 0x000000ffff177224 */ /* 0x000fc800000e0603 */
[----:B------:R-:W-:-:S04]  /*0f10*/  IMAD.WIDE.U32 R4, R23, R24, RZ ;  /* 0x0000001817047225 */ /* 0x000fc800078e00ff */
[----:B------:R-:W-:-:S04]  /*0f20*/  IMAD.WIDE.U32 R16, P0, R19, R25, R4 ;  /* 0x0000001913107225 */ /* 0x000fc80007800004 */
[----:B------:R-:W-:-:S04]  /*0f30*/  IMAD.WIDE.U32 R4, R19, R24, RZ ;  /* 0x0000001813047225 */ /* 0x000fc800078e00ff */
[----:B------:R-:W-:Y:S01]  /*0f40*/  IMAD.X R19, RZ, RZ, RZ, P0 ;  /* 0x000000ffff137224 */ /* 0x000fe200000e06ff */
[----:B------:R-:W-:Y:S01]  /*0f50*/  IADD3 RZ, P0, R5, R16, RZ ;  /* 0x0000001005ff7210 */ /* 0x000fe20007f1e0ff */
[----:B------:R-:W-:-:S04]  /*0f60*/  IMAD.MOV.U32 R18, RZ, RZ, R17 ;  /* 0x000000ffff127224 */ /* 0x000fc800078e0011 */
[----:B------:R-:W-:-:S08]  /*0f70*/  IMAD.WIDE.U32.X R4, R23, R25, R18, P0 ;  /* 0x0000001917047225 */ /* 0x000fd000000e0412 */
.L_x_12:
[--C-:B------:R-:W-:Y:S01]  /*0f80*/  SHF.R.U64 R32, R4, R6, R5.reuse ;  /* 0x0000000604207219 */ /* 0x100fe20000001205 */
[----:B------:R-:W0:Y:S01]  /*0f90*/  LDC.64 R28, c[0x0][0x740] ;  /* 0x0001d000ff1c7b82 */ /* 0x000e220000000a00 */
[----:B------:R-:W-:Y:S01]  /*0fa0*/  I2FP.F32.U32 R4, R14 ;  /* 0x0000000e00047245 */ /* 0x000fe20000201000 */
[----:B------:R-:W-:Y:S01]  /*0fb0*/  ULDC UR6, c[0x0][0x150] ;  /* 0x0000540000067ab9 */ /* 0x000fe20000000800 */
[----:B------:R-:W-:Y:S02]  /*0fc0*/  SHF.R.U32.HI R5, RZ, R6, R5 ;  /* 0x00000006ff057219 */ /* 0x000fe40000011605 */
[----:B------:R-:W-:Y:S01]  /*0fd0*/  IADD3 R17, P0, RZ, -R32, RZ ;  /* 0x80000020ff117210 */ /* 0x000fe20007f1e0ff */
[----:B------:R-:W-:Y:S01]  /*0fe0*/  FMUL R6, R4, UR6 ;  /* 0x0000000604067c20 */ /* 0x000fe20008400000 */
[----:B------:R-:W-:Y:S01]  /*0ff0*/  ULDC UR6, c[0x0][0x154] ;  /* 0x0000550000067ab9 */ /* 0x000fe20000000800 */
[----:B------:R-:W1:Y:S02]  /*1000*/  LDC R18, c[0x0][0x718] ;  /* 0x0001c600ff127b82 */ /* 0x000e640000000800 */
[----:B------:R-:W-:-:S02]  /*1010*/  IMAD.X R19, RZ, RZ, ~R5, P0 ;  /* 0x000000ffff137224 */ /* 0x000fc400000e0e05 */
[----:B------:R-:W2:Y:S01]  /*1020*/  F2I.U32.TRUNC.NTZ R6, R6 ;  /* 0x0000000600067305 */ /* 0x000ea2000020f000 */
[----:B------:R-:W-:-:S03]  /*1030*/  IMAD.WIDE.U32 R4, R17, R26, R2 ;  /* 0x0000001a11047225 */ /* 0x000fc600078e0002 */
[----:B------:R-:W3:Y:S01]  /*1040*/  LDC R15, c[0x0][0x144] ;  /* 0x00005100ff0f7b82 */ /* 0x000ee20000000800 */
[----:B------:R-:W-:-:S04]  /*1050*/  IMAD R16, R19, R26, RZ ;  /* 0x0000001a13107224 */ /* 0x000fc800078e02ff */
[----:B------:R-:W-:-:S03]  /*1060*/  IMAD R17, R17, R27, R16 ;  /* 0x0000001b11117224 */ /* 0x000fc600078e0210 */
[----:B------:R-:W4:Y:S01]  /*1070*/  LDC R22, c[0x0][0x708] ;  /* 0x0001c200ff167b82 */ /* 0x000f220000000800 */
[----:B------:R-:W-:Y:S01]  /*1080*/  IMAD.IADD R17, R5, 0x1, R17 ;  /* 0x0000000105117824 */ /* 0x000fe200078e0211 */
[----:B0-----:R-:W-:Y:S01]  /*1090*/  ISETP.NE.U32.AND P0, PT, R28, RZ, PT ;  /* 0x000000ff1c00720c */ /* 0x001fe20003f05070 */
[----:B--2---:R-:W-:-:S03]  /*10a0*/  IMAD.MOV R5, RZ, RZ, -R6 ;  /* 0x000000ffff057224 */ /* 0x004fc600078e0a06 */
[----:B------:R-:W-:Y:S02]  /*10b0*/  ISETP.NE.AND.EX P0, PT, R29, RZ, PT, P0 ;  /* 0x000000ff1d00720c */ /* 0x000fe40003f05300 */
[----:B------:R-:W0:Y:S01]  /*10c0*/  LDC R19, c[0x0][0x758] ;  /* 0x0001d600ff137b82 */ /* 0x000e220000000800 */
[-CC-:B-1----:R-:W-:Y:S02]  /*10d0*/  SHF.R.U64 R26, R4, R18.reuse, R17.reuse ;  /* 0x00000012041a7219 */ /* 0x182fe40000001211 */
[----:B------:R-:W-:Y:S02]  /*10e0*/  I2FP.F32.U32 R4, R21 ;  /* 0x0000001500047245 */ /* 0x000fe40000201000 */
[----:B------:R-:W-:Y:S01]  /*10f0*/  SHF.R.U32.HI R17, RZ, R18, R17 ;  /* 0x00000012ff117219 */ /* 0x000fe20000011611 */
[----:B------:R-:W-:Y:S02]  /*1100*/  IMAD.MOV.U32 R18, RZ, RZ, 0x1 ;  /* 0x00000001ff127424 */ /* 0x000fe400078e00ff */
[----:B------:R-:W1:Y:S01]  /*1110*/  LDC R24, c[0x0][0x148] ;  /* 0x00005200ff187b82 */ /* 0x000e620000000800 */
[----:B---3--:R-:W-:-:S02]  /*1120*/  IMAD R6, R15, R5, R14 ;  /* 0x000000050f067224 */ /* 0x008fc400078e020e */
[----:B------:R-:W-:Y:S01]  /*1130*/  FMUL R5, R4, UR6 ;  /* 0x0000000604057c20 */ /* 0x000fe20008400000 */
[----:B------:R-:W-:-:S04]  /*1140*/  IMAD.MOV.U32 R4, RZ, RZ, -0x1 ;  /* 0xffffffffff047424 */ /* 0x000fc800078e00ff */
[----:B------:R-:W2:Y:S01]  /*1150*/  LDC R25, c[0x0][0x700] ;  /* 0x0001c000ff197b82 */ /* 0x000ea20000000800 */
[-CC-:B----4-:R-:W-:Y:S02]  /*1160*/  SHF.R.U64 R34, R26, R22.reuse, R17.reuse ;  /* 0x000000161a227219 */ /* 0x190fe40000001211 */
[----:B------:R-:W-:Y:S02]  /*1170*/  SHF.R.U32.HI R14, RZ, R22, R17 ;  /* 0x00000016ff0e7219 */ /* 0x000fe40000011611 */
[----:B------:R3:W4:Y:S03]  /*1180*/  F2I.U32.TRUNC.NTZ R22, R5 ;  /* 0x0000000500167305 */ /* 0x000726000020f000 */
[----:B------:R-:W1:Y:S01]  /*1190*/  LDC R27, c[0x0][0x748] ;  /* 0x0001d200ff1b7b82 */ /* 0x000e620000000800 */
[-C--:B0-----:R-:W-:Y:S02]  /*11a0*/  SHF.R.U64 R36, R34, R19.reuse, R14 ;  /* 0x0000001322247219 */ /* 0x081fe4000000120e */
[----:B------:R-:W-:-:S02]  /*11b0*/  SHF.L.U32 R4, R4, R19, RZ ;  /* 0x0000001304047219 */ /* 0x000fc400000006ff */
[-C--:B------:R-:W-:Y:S02]  /*11c0*/  SHF.R.U32.HI R14, RZ, R19.reuse, R14 ;  /* 0x00000013ff0e7219 */ /* 0x080fe4000001160e */
[----:B------:R-:W-:Y:S01]  /*11d0*/  SHF.L.U32 R18, R18, R19, RZ ;  /* 0x0000001312127219 */ /* 0x000fe200000006ff */
[----:B------:R-:W0:Y:S01]  /*11e0*/  LDC R31, c[0x0][0x738] ;  /* 0x0001ce00ff1f7b82 */ /* 0x000e220000000800 */
[----:B------:R-:W-:Y:S01]  /*11f0*/  LOP3.LUT R19, RZ, R4, RZ, 0x33, !PT ;  /* 0x00000004ff137212 */ /* 0x000fe200078e33ff */
[----:B------:R-:W-:Y:S02]  /*1200*/  IMAD.MOV.U32 R4, RZ, RZ, R36 ;  /* 0x000000ffff047224 */ /* 0x000fe400078e0024 */
[----:B---3--:R-:W-:-:S04]  /*1210*/  IMAD.MOV.U32 R5, RZ, RZ, R14 ;  /* 0x000000ffff057224 */ /* 0x008fc800078e000e */
[----:B------:R-:W3:Y:S01]  /*1220*/  LDC R30, c[0x0][0x710] ;  /* 0x0001c400ff1e7b82 */ /* 0x000ee20000000800 */
[----:B----4-:R-:W-:Y:S05]  /*1230*/  @!P0 BRA `(.L_x_13) ;  /* 0x0000000000288947 */ /* 0x010fea0003800000 */
[----:B------:R-:W4:Y:S02]  /*1240*/  LDC R17, c[0x0][0x74c] ;  /* 0x0001d300ff117b82 */ /* 0x000f240000000800 */
[----:B----4-:R-:W-:-:S05]  /*1250*/  IADD3 R17, P0, R36, R17, RZ ;  /* 0x0000001124117210 */ /* 0x010fca0007f1e0ff */
        /* <DEDUP_REMOVED lines=8> */
.L_x_13:
[----:B-1----:R-:W-:Y:S01]  /*12e0*/  SHF.R.U64 R4, R4, R27, R5 ;  /* 0x0000001b04047219 */ /* 0x002fe20000001205 */
[----:B--2---:R-:W-:Y:S01]  /*12f0*/  VIADD R5, R25, 0xffffffff ;  /* 0xffffffff19057836 */ /* 0x004fe20000000000 */
[----:B------:R-:W-:Y:S01]  /*1300*/  LOP3.LUT R19, R34, R19, RZ, 0xc0, !PT ;  /* 0x0000001322137212 */ /* 0x000fe200078ec0ff */
[----:B------:R-:W-:Y:S02]  /*1310*/  IMAD.MOV R22, RZ, RZ, -R22 ;  /* 0x000000ffff167224 */ /* 0x000fe400078e0a16 */
[----:B------:R-:W-:Y:S01]  /*1320*/  IMAD.MOV R14, RZ, RZ, -R4 ;  /* 0x000000ffff0e7224 */ /* 0x000fe200078e0a04 */
[----:B------:R-:W-:Y:S01]  /*1330*/  LOP3.LUT R5, R26, R5, RZ, 0xc0, !PT ;  /* 0x000000051a057212 */ /* 0x000fe200078ec0ff */
[----:B------:R-:W-:Y:S02]  /*1340*/  IMAD R19, R18, R4, R19 ;  /* 0x0000000412137224 */ /* 0x000fe400078e0213 */
[----:B------:R-:W-:Y:S02]  /*1350*/  @P3 IMAD R6, R24, R22, R21 ;  /* 0x0000001618063224 */ /* 0x000fe400078e0215 */
[----:B0-----:R-:W-:-:S02]  /*1360*/  IMAD R4, R14, R31, R36 ;  /* 0x0000001f0e047224 */ /* 0x001fc400078e0224 */
[----:B---3--:R-:W-:Y:S02]  /*1370*/  IMAD R6, R19, R30, R6 ;  /* 0x0000001e13067224 */ /* 0x008fe400078e0206 */
[----:B------:R-:W-:Y:S02]  /*1380*/  IMAD R15, R4, R25, R5 ;  /* 0x00000019040f7224 */ /* 0x000fe400078e0205 */
[----:B------:R-:W-:Y:S02]  /*1390*/  IMAD.MOV.U32 R16, RZ, RZ, 0x1 ;  /* 0x00000001ff107424 */ /* 0x000fe400078e00ff */
[----:B------:R-:W-:Y:S01]  /*13a0*/  IMAD.MOV.U32 R4, RZ, RZ, R32 ;  /* 0x000000ffff047224 */ /* 0x000fe200078e0020 */
[----:B------:R-:W-:Y:S02]  /*13b0*/  SEL R5, R15, R6, !P3 ;  /* 0x000000060f057207 */ /* 0x000fe40005800000 */
[----:B------:R-:W-:-:S07]  /*13c0*/  SEL R6, R6, R15, !P3 ;  /* 0x0000000f06067207 */ /* 0x000fce0005800000 */
.L_x_11:
[----:B------:R-:W-:Y:S05]  /*13d0*/  @!P2 BRA `(.L_x_14) ;  /* 0x000000680054a947 */ /* 0x000fea0003800000 */
[----:B------:R-:W-:-:S13]  /*13e0*/  ISETP.GT.U32.AND P0, PT, R33, 0x1, PT ;  /* 0x000000012100780c */ /* 0x000fda0003f04070 */
[----:B------:R-:W-:Y:S05]  /*13f0*/  @P0 EXIT ;  /* 0x000000000000094d */ /* 0x000fea0003800000 */
.L_x_15:
[----:B------:R-:W-:-:S08]  /*1400*/  NOP ;  /* 0x0000000000007918 */ /* 0x000fd00000000000 */
[----:B------:R-:W0:Y:S02]  /*1410*/  USETMAXREG.TRY_ALLOC.CTAPOOL UP0, 0xe8 ;  /* 0x000000e8000079c8 */ /* 0x000e240008000600 */
[----:B0-----:R-:W-:-:S13]  /*1420*/  PLOP3.LUT P0, PT, PT, PT, UP0, 0x80, 0x0 ;  /* 0x000000000000781c */ /* 0x001fda0003f0f008 */
[----:B------:R-:W-:Y:S05]  /*1430*/  @!P0 BRA `(.L_x_15) ;  /* 0xfffffffc00f08947 */ /* 0x000fea000383ffff */
[----:B------:R-:W-:-:S13]  /*1440*/  LOP3.LUT P0, RZ, R16, 0xff, RZ, 0xc0, !PT ;  /* 0x000000ff10ff7812 */ /* 0x000fda000780c0ff */
[----:B------:R-:W-:Y:S05]  /*1450*/  @!P0 EXIT ;  /* 0x000000000000894d */ /* 0x000fea0003800000 */
[----:B------:R-:W-:Y:S01]  /*1460*/  SHF.R.S32.HI R16, RZ, 0x1f, R11 ;  /* 0x0000001fff107819 */ /* 0x000fe2000001140b */
[----:B------:R-:W0:Y:S01]  /*1470*/  S2UR UR6, SR_CgaCtaId ;  /* 0x00000000000679c3 */ /* 0x000e220000008800 */
[-C--:B------:R-:W-:Y:S01]  /*1480*/  LEA.HI R10, R11, R11.reuse, RZ, 0x1 ;  /* 0x0000000b0b0a7211 */ /* 0x080fe200078f08ff */
[----:B------:R-:W-:Y:S01]  /*1490*/  UIADD3 UR7, UR13, -0x1, URZ ;  /* 0xffffffff0d077890 */ /* 0x000fe2000fffe03f */
[-C--:B------:R-:W-:Y:S01]  /*14a0*/  LEA.HI R15, R16, R11.reuse, RZ, 0x2 ;  /* 0x0000000b100f7211 */ /* 0x080fe200078f10ff */
[----:B------:R-:W-:Y:S01]  /*14b0*/  UMOV UR12, 0x400 ;  /* 0x00000400000c7882 */ /* 0x000fe20000000000 */
[----:B------:R-:W-:Y:S01]  /*14c0*/  LOP3.LUT R14, R10, 0x7ffffe, RZ, 0xc0, !PT ;  /* 0x007ffffe0a0e7812 */ /* 0x000fe200078ec0ff */
[----:B------:R-:W-:Y:S01]  /*14d0*/  UISETP.NE.AND UP0, UPT, UR7, URZ, UPT ;  /* 0x0000003f0700728c */ /* 0x000fe2000bf05270 */
[----:B------:R-:W-:Y:S01]  /*14e0*/  LOP3.LUT R20, R15, 0xfffffffc, RZ, 0xc0, !PT ;  /* 0xfffffffc0f147812 */ /* 0x000fe200078ec0ff */
[----:B------:R-:W-:Y:S01]  /*14f0*/  ULDC UR8, c[0x0][0x284] ;  /* 0x0000a10000087ab9 */ /* 0x000fe20000000800 */
[--C-:B------:R-:W-:Y:S01]  /*1500*/  SHF.R.S32.HI R17, RZ, 0x2, R15.reuse ;  /* 0x00000002ff117819 */ /* 0x100fe2000001140f */
[C---:B------:R-:W-:Y:S01]  /*1510*/  IMAD.IADD R14, R11.reuse, 0x1, -R14 ;  /* 0x000000010b0e7824 */ /* 0x040fe200078e0a0e */
[----:B------:R-:W-:Y:S01]  /*1520*/  SHF.R.S32.HI R18, RZ, 0x1f, R15 ;  /* 0x0000001fff127819 */ /* 0x000fe2000001140f */
[----:B------:R-:W-:Y:S01]  /*1530*/  IMAD.IADD R21, R11, 0x1, -R20 ;  /* 0x000000010b157824 */ /* 0x000fe200078e0a14 */
[----:B------:R-:W-:Y:S01]  /*1540*/  LEA.HI R16, R16, R11, RZ, 0x5 ;  /* 0x0000000b10107211 */ /* 0x000fe200078f28ff */
[----:B------:R-:W-:Y:S01]  /*1550*/  USHF.L.U32 UR20, UR14, 0x1, URZ ;  /* 0x000000010e147899 */ /* 0x000fe2000800063f */
[----:B------:R-:W-:-:S02]  /*1560*/  LEA.HI R18, R18, R17, RZ, 0x3 ;  /* 0x0000001112127211 */ /* 0x000fc400078f18ff */
[----:B------:R-:W-:Y:S02]  /*1570*/  SHF.R.S32.HI R11, RZ, 0x1, R10 ;  /* 0x00000001ff0b7819 */ /* 0x000fe4000001140a */
[----:B------:R-:W-:Y:S02]  /*1580*/  LOP3.LUT R18, R18, 0xfffffff8, RZ, 0xc0, !PT ;  /* 0xfffffff812127812 */ /* 0x000fe400078ec0ff */
[----:B------:R-:W-:Y:S02]  /*1590*/  LEA.HI R10, R10, R11, RZ, 0x1 ;  /* 0x0000000b0a0a7211 */ /* 0x000fe400078f08ff */
[----:B------:R-:W-:Y:S01]  /*15a0*/  SHF.R.S32.HI R15, RZ, 0x5, R16 ;  /* 0x00000005ff0f7819 */ /* 0x000fe20000011410 */
[----:B------:R-:W-:Y:S01]  /*15b0*/  IMAD.IADD R18, R17, 0x1, -R18 ;  /* 0x0000000111127824 */ /* 0x000fe200078e0a12 */
[----:B------:R-:W-:Y:S01]  /*15c0*/  LOP3.LUT R10, R10, 0x7fffffe, RZ, 0xc0, !PT ;  /* 0x07fffffe0a0a7812 */ /* 0x000fe200078ec0ff */
[----:B0-----:R-:W-:Y:S01]  /*15d0*/  ULEA UR12, UR6, UR12, 0x18 ;  /* 0x0000000c060c7291 */ /* 0x001fe2000f8ec03f */
[----:B------:R-:W-:Y:S01]  /*15e0*/  VIMNMX R19, RZ, UR14, PT ;  /* 0x0000000eff137c48 */ /* 0x000fe2000bfe0100 */
[----:B------:R-:W-:Y:S01]  /*15f0*/  IMAD R17, R15, 0x2, R14 ;  /* 0x000000020f117824 */ /* 0x000fe200078e020e */
[----:B------:R-:W-:Y:S01]  /*1600*/  USHF.L.U32 UR6, UR7, 0x3, URZ ;  /* 0x0000000307067899 */ /* 0x000fe2000800063f */
[----:B------:R-:W-:Y:S01]  /*1610*/  IMAD.IADD R11, R11, 0x1, -R10 ;  /* 0x000000010b0b7824 */ /* 0x000fe200078e0a0a */
[----:B------:R-:W-:Y:S01]  /*1620*/  USEL UR7, URZ, 0x1, UP0 ;  /* 0x000000013f077887 */ /* 0x000fe20008000000 */
[--C-:B------:R-:W-:Y:S01]  /*1630*/  IMAD R14, R17, 0x8, R18.reuse ;  /* 0x00000008110e7824 */ /* 0x100fe200078e0212 */
[----:B------:R-:W-:Y:S01]  /*1640*/  UIADD3 UR21, UR12, 0x160, URZ ;  /* 0x000001600c157890 */ /* 0x000fe2000fffe03f */
[C-C-:B------:R-:W-:Y:S01]  /*1650*/  IMAD R10, R15.reuse, 0x10, R18.reuse ;  /* 0x000000100f0a7824 */ /* 0x140fe200078e0212 */
[----:B------:R-:W-:Y:S01]  /*1660*/  ULOP3.LUT UR6, UR6, 0x8, URZ, 0xc0, !UPT ;  /* 0x0000000806067892 */ /* 0x000fe2000f8ec03f */
[----:B------:R-:W-:Y:S01]  /*1670*/  IMAD R17, R15, -0x10, -R18 ;  /* 0xfffffff00f117824 */ /* 0x000fe200078e0a12 */
[----:B------:R-:W-:Y:S01]  /*1680*/  LOP3.LUT R91, R7, 0x1, RZ, 0xfc, !PT ;  /* 0x00000001075b7812 */ /* 0x000fe200078efcff */
[----:B------:R-:W-:Y:S01]  /*1690*/  IMAD R14, R14, 0x2, R11 ;  /* 0x000000020e0e7824 */ /* 0x000fe200078e020b */
[----:B------:R-:W-:Y:S01]  /*16a0*/  IADD3 R19, -R19, UR14, RZ ;  /* 0x0000000e13137c10 */ /* 0x000fe2000fffe1ff */
[----:B------:R-:W-:Y:S01]  /*16b0*/  IMAD.U32 R89, RZ, RZ, UR7 ;  /* 0x00000007ff597e24 */ /* 0x000fe2000f8e00ff */
[----:B------:R-:W-:Y:S01]  /*16c0*/  SHF.R.S32.HI R11, RZ, 0x1f, R10 ;  /* 0x0000001fff0b7819 */ /* 0x000fe2000001140a */
[----:B------:R-:W-:Y:S01]  /*16d0*/  VIADD R17, R17, UR8 ;  /* 0x0000000811117c36 */ /* 0x000fe20008000000 */
[----:B------:R-:W-:Y:S01]  /*16e0*/  ULEA UR13, UR13, UR21, 0x3 ;  /* 0x000000150d0d7291 */ /* 0x000fe2000f8e183f */
[----:B------:R-:W-:Y:S01]  /*16f0*/  IMAD.SHL.U32 R15, R14, 0x20, RZ ;  /* 0x000000200e0f7824 */ /* 0x000fe200078e00ff */
[----:B------:R-:W-:-:S02]  /*1700*/  ULOP3.LUT UR22, UR6, 0x8, URZ, 0x3c, !UPT ;  /* 0x0000000806167892 */ /* 0x000fc4000f8e3c3f */
[----:B------:R-:W-:-:S12]  /*1710*/  ULOP3.LUT UR15, UR6, 0x18, URZ, 0x3c, !UPT ;  /* 0x00000018060f7892 */ /* 0x000fd8000f8e3c3f */
.L_x_156:
[----:B------:R-:W-:Y:S01]  /*1720*/  SHF.L.U32 R14, R89, 0x1f, RZ ;  /* 0x0000001f590e7819 */ /* 0x000fe200000006ff */
[----:B------:R-:W-:Y:S01]  /*1730*/  IMAD.MOV.U32 R178, RZ, RZ, RZ ;  /* 0x000000ffffb27224 */ /* 0x000fe200078e00ff */
[----:B------:R-:W-:Y:S02]  /*1740*/  ISETP.GE.AND P1, PT, R19, 0x1, PT ;  /* 0x000000011300780c */ /* 0x000fe40003f26270 */
[----:B------:R-:W0:Y:S02]  /*1750*/  SYNCS.PHASECHK.TRANS64.TRYWAIT P0, [UR13+-0x8], R14 ;  /* 0xfffff80eff0075a7 */ /* 0x000e24000800014d */
[----:B0--3-5:R-:W-:Y:S09]  /*1760*/  @!P0 BRA `(.L_x_16) ;  /* 0x0000007c00f88947 */ /* 0x029ff20003800000 */
.L_x_195:
[----:B------:R-:W-:Y:S01]  /*1770*/  UMOV UR6, URZ ;  /* 0x0000003f00067c82 */ /* 0x000fe20008000000 */
[----:B------:R-:W-:Y:S01]  /*1780*/  IMAD.MOV.U32 R176, RZ, RZ, RZ ;  /* 0x000000ffffb07224 */ /* 0x000fe200078e00ff */
[----:B0-----:R-:W-:Y:S01]  /*1790*/  CS2R R22, SRZ ;  /* 0x0000000000167805 */ /* 0x001fe2000001ff00 */
[----:B------:R-:W-:Y:S01]  /*17a0*/  IMAD.MOV.U32 R174, RZ, RZ, RZ ;  /* 0x000000ffffae7224 */ /* 0x000fe200078e00ff */
[----:B------:R-:W-:Y:S01]  /*17b0*/  CS2R R24, SRZ ;  /* 0x0000000000187805 */ /* 0x000fe2000001ff00 */
        /* <DEDUP_REMOVED lines=62> */
[----:B------:R-:W-:-:S02]  /*1ba0*/  IMAD.MOV.U32 R110, RZ, RZ, RZ ;  /* 0x000000ffff6e7224 */ /* 0x000fc400078e00ff */
[----:B------:R-:W-:Y:S02]  /*1bb0*/  IMAD.MOV.U32 R108, RZ, RZ, RZ ;  /* 0x000000ffff6c7224 */ /* 0x000fe400078e00ff */
[----:B------:R-:W-:Y:S02]  /*1bc0*/  IMAD.MOV.U32 R106, RZ, RZ, RZ ;  /* 0x000000ffff6a7224 */ /* 0x000fe400078e00ff */
[----:B------:R-:W-:Y:S02]  /*1bd0*/  IMAD.MOV.U32 R104, RZ, RZ, RZ ;  /* 0x000000ffff687224 */ /* 0x000fe400078e00ff */
[----:B------:R-:W-:Y:S02]  /*1be0*/  IMAD.MOV.U32 R102, RZ, RZ, RZ ;  /* 0x000000ffff667224 */ /* 0x000fe400078e00ff */
[----:B------:R-:W-:Y:S02]  /*1bf0*/  IMAD.MOV.U32 R100, RZ, RZ, RZ ;  /* 0x000000ffff647224 */ /* 0x000fe400078e00ff */
        /* <DEDUP_REMOVED lines=21> */
[----:B------:R-:W-:Y:S01]  /*1d50*/  IMAD.MOV.U32 R202, RZ, RZ, RZ ;  /* 0x000000ffffca7224 */ /* 0x000fe200078e00ff */
[----:B------:R-:W-:Y:S06]  /*1d60*/  @!P1 BRA `(.L_x_17) ;  /* 0x0000000800189947 */ /* 0x000fec0003800000 */
[----:B------:R-:W-:Y:S01]  /*1d70*/  IMAD.MOV.U32 R178, RZ, RZ, RZ ;  /* 0x000000ffffb27224 */ /* 0x000fe200078e00ff */
[----:B------:R-:W-:Y:S01]  /*1d80*/  UMOV UR6, URZ ;  /* 0x0000003f00067c82 */ /* 0x000fe20008000000 */
[----:B------:R-:W-:Y:S01]  /*1d90*/  IMAD.MOV.U32 R93, RZ, RZ, R19 ;  /* 0x000000ffff5d7224 */ /* 0x000fe200078e0013 */
[----:B------:R-:W-:Y:S01]  /*1da0*/  UPLOP3.LUT UP0, UPT, UPT, UPT, UPT, 0x40, 0x0 ;  /* 0x000000000000789c */ /* 0x000fe20003f0e870 */
[----:B------:R-:W-:Y:S01]  /*1db0*/  IMAD.U32 R97, RZ, RZ, UR4 ;  /* 0x00000004ff617e24 */ /* 0x000fe2000f8e00ff */
[----:B------:R-:W-:Y:S01]  /*1dc0*/  UMOV UR16, UR5 ;  /* 0x0000000500107c82 */ /* 0x000fe20008000000 */
[----:B------:R-:W-:Y:S01]  /*1dd0*/  UMOV UR17, UR5 ;  /* 0x0000000500117c82 */ /* 0x000fe20008000000 */
[----:B------:R-:W-:Y:S01]  /*1de0*/  UMOV UR7, URZ ;  /* 0x0000003f00077c82 */ /* 0x000fe20008000000 */
[----:B------:R-:W-:-:S06]  /*1df0*/  ULDC UR23, c[0x0][0x644] ;  /* 0x0001910000177ab9 */ /* 0x000fcc0000000800 */
.L_x_25:
[----:B------:R-:W-:-:S13]  /*1e00*/  ISETP.NE.AND P1, PT, R91, 0x3, PT ;  /* 0x000000035b00780c */ /* 0x000fda0003f25270 */
[----:B------:R-:W-:Y:S05]  /*1e10*/  @!P1 BRA `(.L_x_18) ;  /* 0x0000000000049947 */ /* 0x000fea0003800000 */
[----:B------:R-:W-:Y:S01]  /*1e20*/  BPT.TRAP 0x1 ;  /* 0x000000040000795c */ /* 0x000fe20000300000 */
.L_x_18:
[----:B------:R-:W-:Y:S01]  /*1e30*/  ULEA UR8, UR16, UR12, 0x3 ;  /* 0x0000000c10087291 */ /* 0x000fe2000f8e183f */
[----:B------:R-:W-:-:S08]  /*1e40*/  SHF.L.U32 R95, R97, 0x1f, RZ ;  /* 0x0000001f615f7819 */ /* 0x000fd000000006ff */
[----:B------:R0:W1:Y:S01]  /*1e50*/  SYNCS.PHASECHK.TRANS64.TRYWAIT P0, [UR8], R95 ;  /* 0x0000005fff0075a7 */ /* 0x0000620008000148 */
[----:B------:R-:W-:Y:S05]  /*1e60*/  @!P1 BRA `(.L_x_19) ;  /* 0x0000000000049947 */ /* 0x000fea0003800000 */
[----:B------:R-:W-:Y:S01]  /*1e70*/  BPT.TRAP 0x1 ;  /* 0x000000040000795c */ /* 0x000fe20000300000 */
.L_x_19:
[----:B-1----:R-:W-:Y:S05]  /*1e80*/  @P0 BRA `(.L_x_20) ;  /* 0x0000000000080947 */ /* 0x002fea0003800000 */
[----:B------:R-:W1:Y:S02]  /*1e90*/  SYNCS.PHASECHK.TRANS64.TRYWAIT P0, [UR8], R95 ;  /* 0x0000005fff0075a7 */ /* 0x000e640008000148 */
[----:B-1----:R-:W-:Y:S05]  /*1ea0*/  @!P0 BRA `(.L_x_21) ;  /* 0x0000007800408947 */ /* 0x002fea0003800000 */
.L_x_20:
[----:B------:R-:W-:Y:S02]  /*1eb0*/  USHF.L.U32 UR8, UR16, 0x9, URZ ;  /* 0x0000000910087899 */ /* 0x000fe4000800063f */
[----:B------:R-:W-:Y:S02]  /*1ec0*/  UIADD3 UR9, UR12, 0x280, URZ ;  /* 0x000002800c097890 */ /* 0x000fe4000fffe03f */
[----:B------:R-:W-:Y:S02]  /*1ed0*/  UIADD3 UR10, UR12, 0xaa80, URZ ;  /* 0x0000aa800c0a7890 */ /* 0x000fe4000fffe03f */
[----:B01----:R-:W-:Y:S01]  /*1ee0*/  LEA.HI.SX32 R95, R15, UR8, 0x1d ;  /* 0x000000080f5f7c11 */ /* 0x003fe2000f8feaff */
[----:B------:R-:W-:Y:S02]  /*1ef0*/  USHF.R.U32.HI UR9, URZ, 0x4, UR9 ;  /* 0x000000043f097899 */ /* 0x000fe40008011609 */
[----:B------:R-:W-:Y:S02]  /*1f00*/  USHF.R.U32.HI UR10, URZ, 0x4, UR10 ;  /* 0x000000043f0a7899 */ /* 0x000fe4000801160a */
[----:B------:R-:W-:Y:S01]  /*1f10*/  USEL UR7, UR7, URZ, !UP0 ;  /* 0x0000003f07077287 */ /* 0x000fe2000c000000 */
[----:B------:R-:W0:Y:S01]  /*1f20*/  LDS R95, [R95+UR12+0x34a80] ;  /* 0x034a800c5f5f7984 */ /* 0x000e220008000800 */
[----:B------:R-:W-:-:S02]  /*1f30*/  ULOP3.LUT UR9, UR9, 0x3fff, URZ, 0xc0, !UPT ;  /* 0x00003fff09097892 */ /* 0x000fc4000f8ec03f */
[----:B------:R-:W-:Y:S02]  /*1f40*/  ULOP3.LUT UR10, UR10, 0x3fff, URZ, 0xc0, !UPT ;  /* 0x00003fff0a0a7892 */ /* 0x000fe4000f8ec03f */
[----:B------:R-:W-:Y:S02]  /*1f50*/  UISETP.NE.U32.AND UP0, UPT, UR7, URZ, UPT ;  /* 0x0000003f0700728c */ /* 0x000fe4000bf05070 */
[----:B------:R-:W-:Y:S02]  /*1f60*/  ULOP3.LUT UR7, UR9, 0x10000, URZ, 0xfc, !UPT ;  /* 0x0001000009077892 */ /* 0x000fe4000f8efc3f */
[----:B------:R-:W-:Y:S02]  /*1f70*/  ULOP3.LUT UR10, UR10, 0x10000, URZ, 0xfc, !UPT ;  /* 0x000100000a0a7892 */ /* 0x000fe4000f8efc3f */
[----:B------:R-:W-:Y:S02]  /*1f80*/  ULEA UR7, UR16, UR7, 0x7 ;  /* 0x0000000710077291 */ /* 0x000fe4000f8e383f */
[----:B------:R-:W-:Y:S01]  /*1f90*/  UIADD3 UR10, UR8, UR10, URZ ;  /* 0x0000000a080a7290 */ /* 0x000fe2000fffe03f */
[----:B------:R-:W-:Y:S01]  /*1fa0*/  UMOV UR9, 0xc0000010 ;  /* 0xc000001000097882 */ /* 0x000fe20000000000 */
[----:B------:R-:W-:Y:S01]  /*1fb0*/  UMOV UR11, 0x80000020 ;  /* 0x80000020000b7882 */ /* 0x000fe20000000000 */
[----:B------:R-:W-:-:S02]  /*1fc0*/  UIADD3 UR6, UR6, 0x1, URZ ;  /* 0x0000000106067890 */ /* 0x000fc4000fffe03f */
[----:B------:R-:W-:Y:S01]  /*1fd0*/  UMOV UR8, UR7 ;  /* 0x0000000700087c82 */ /* 0x000fe20008000000 */
[----:B0-----:R-:W-:-:S06]  /*1fe0*/  WARPGROUP.ARRIVE ;  /* 0x00000000000079c5 */ /* 0x001fcc0000000000 */
[----:B------:R-:W-:Y:S01]  /*1ff0*/  QGMMA.SP.64x128x64.F32.E4M3.E4M3 R24, gdesc[UR8], R24, UP0, R95, gsb0 ;  /* 0x05e05f00081879f3 */ /* 0x000fe2000b800a18 */
[----:B------:R-:W-:-:S04]  /*2000*/  UISETP.NE.AND UP0, UPT, UR6, UR23, UPT ;  /* 0x000000170600728c */ /* 0x000fc8000bf05270 */
[----:B------:R-:W-:-:S04]  /*2010*/  USEL UR7, URZ, 0x1, UP0 ;  /* 0x000000013f077887 */ /* 0x000fc80008000000 */
[----:B------:R-:W-:-:S06]  /*2020*/  UISETP.NE.AND UP0, UPT, UR7, URZ, UPT ;  /* 0x0000003f0700728c */ /* 0x000fcc000bf05270 */
[----:B------:R-:W-:Y:S01]  /*2030*/  PLOP3.LUT P0, PT, PT, PT, UP0, 0x80, 0x0 ;  /* 0x000000000000781c */ /* 0x000fe20003f0f008 */
[----:B------:R-:W-:-:S12]  /*2040*/  WARPGROUP.DEPBAR.LE gsb0, 0x0 ;  /* 0x00008000000079c5 */ /* 0x000fd80000010000 */
[----:B------:R-:W-:Y:S05]  /*2050*/  @!P0 BRA `(.L_x_22) ;  /* 0x0000000400088947 */ /* 0x000fea0003800000 */
[----:B------:R-:W-:Y:S01]  /*2060*/  FADD R23, R24, R23 ;  /* 0x0000001718177221 */ /* 0x000fe20000000000 */
[----:B------:R-:W-:-:S01]  /*2070*/  FADD R202, R25, R202 ;  /* 0x000000ca19ca7221 */ /* 0x000fc20000000000 */
        /* <DEDUP_REMOVED lines=62> */
[----:B------:R-:W-:-:S02]  /*2460*/  WARPGROUP.DEPBAR.LE gsb0, 0x0 ;  /* 0x00008000000079c5 */ /* 0x000fc40000010000 */
[----:B------:R-:W-:-:S05]  /*2470*/  UMOV UR6, URZ ;  /* 0x0000003f00067c82 */ /* 0x000fca0008000000 */
.L_x_22:
[----:B------:R-:W-:Y:S05]  /*2480*/  @!P1 BRA `(.L_x_23) ;  /* 0x0000000000049947 */ /* 0x000fea0003800000 */
[----:B------:R-:W-:Y:S01]  /*2490*/  BPT.TRAP 0x1 ;  /* 0x000000040000795c */ /* 0x000fe20000300000 */
.L_x_23:
[----:B------:R-:W-:Y:S01]  /*24a0*/  ULEA UR7, UR17, UR12, 0x3 ;  /* 0x0000000c11077291 */ /* 0x000fe2000f8e183f */
[----:B------:R-:W-:-:S03]  /*24b0*/  ISETP.GT.U32.AND P0, PT, R7, 0x1, PT ;  /* 0x000000010700780c */ /* 0x000fc60003f04070 */
[----:B------:R-:W-:-:S04]  /*24c0*/  UIADD3 UR7, UR7, 0xa8, URZ ;  /* 0x000000a807077890 */ /* 0x000fc8000fffe03f */
[----:B------:R-:W-:-:S09]  /*24d0*/  UPRMT UR7, URZ, 0x654, UR7 ;  /* 0x000006543f077896 */ /* 0x000fd20008000007 */
[----:B------:R-:W-:Y:S01]  /*24e0*/  SYNCS.ARRIVE.TRANS64.RED.A1T0 RZ, [UR7], RZ ;  /* 0x000000ffffff79a7 */ /* 0x000fe20008100407 */
[----:B------:R-:W-:Y:S05]  /*24f0*/  @P0 BRA `(.L_x_24) ;  /* 0x0000000000040947 */ /* 0x000fea0003800000 */
[----:B------:R-:W-:Y:S01]  /*2500*/  BPT.TRAP 0x1 ;  /* 0x000000040000795c */ /* 0x000fe20000300000 */
.L_x_24:
[----:B------:R-:W-:Y:S01]  /*2510*/  UIADD3 UR16, UR16, 0x1, URZ ;  /* 0x0000000110107890 */ /* 0x000fe2000fffe03f */
[C---:B------:R-:W-:Y:S01]  /*2520*/  ISETP.GT.AND P0, PT, R93.reuse, 0x1, PT ;  /* 0x000000015d00780c */ /* 0x040fe20003f04270 */
[----:B------:R-:W-:Y:S01]  /*2530*/  UIADD3 UR17, UR17, 0x1, URZ ;  /* 0x0000000111117890 */ /* 0x000fe2000fffe03f */
[----:B------:R-:W-:Y:S01]  /*2540*/  VIADD R93, R93, 0xffffffff ;  /* 0xffffffff5d5d7836 */ /* 0x000fe20000000000 */
[----:B------:R-:W-:Y:S02]  /*2550*/  UISETP.NE.AND UP1, UPT, UR16, 0x15, UPT ;  /* 0x000000151000788c */ /* 0x000fe4000bf25270 */
[----:B------:R-:W-:Y:S02]  /*2560*/  UISETP.NE.AND UP2, UPT, UR17, 0x15, UPT ;  /* 0x000000151100788c */ /* 0x000fe4000bf45270 */
[----:B------:R-:W-:Y:S02]  /*2570*/  USEL UR7, URZ, 0x1, UP1 ;  /* 0x000000013f077887 */ /* 0x000fe40008800000 */
[----:B------:R-:W-:-:S02]  /*2580*/  USEL UR16, UR16, URZ, UP1 ;  /* 0x0000003f10107287 */ /* 0x000fc40008800000 */
[----:B------:R-:W-:Y:S02]  /*2590*/  USEL UR17, UR17, URZ, UP2 ;  /* 0x0000003f11117287 */ /* 0x000fe40009000000 */
[----:B------:R-:W-:Y:S01]  /*25a0*/  LOP3.LUT R97, R97, UR7, RZ, 0x3c, !PT ;  /* 0x0000000761617c12 */ /* 0x000fe2000f8e3cff */
[----:B------:R-:W-:Y:S01]  /*25b0*/  UMOV UR7, 0x1 ;  /* 0x0000000100077882 */ /* 0x000fe20000000000 */
[----:B------:R-:W-:Y:S08]  /*25c0*/  @P0 BRA `(.L_x_25) ;  /* 0xfffffff8000c0947 */ /* 0x000ff0000383ffff */
.L_x_17:
[----:B------:R-:W-:Y:S01]  /*25d0*/  UISETP.NE.AND UP0, UPT, UR6, URZ, UPT ;  /* 0x0000003f0600728c */ /* 0x000fe2000bf05270 */
[----:B------:R-:W-:Y:S01]  /*25e0*/  IMAD.U32 R97, RZ, RZ, UR22 ;  /* 0x00000016ff617e24 */ /* 0x000fe2000f8e00ff */
[----:B------:R-:W-:Y:S01]  /*25f0*/  SHF.L.U32 R95, R89, 0x1f, RZ ;  /* 0x0000001f595f7819 */ /* 0x000fe200000006ff */
[----:B------:R-:W-:Y:S01]  /*2600*/  IMAD.MOV.U32 R93, RZ, RZ, R23 ;  /* 0x000000ffff5d7224 */ /* 0x000fe200078e0017 */
[----:B------:R-:W-:-:S06]  /*2610*/  USEL UR6, URZ, 0x1, !UP0 ;  /* 0x000000013f067887 */ /* 0x000fcc000c000000 */
[----:B------:R-:W-:-:S13]  /*2620*/  ISETP.NE.AND P0, PT, RZ, UR6, PT ;  /* 0x00000006ff007c0c */ /* 0x000fda000bf05270 */
[----:B------:R-:W-:Y:S05]  /*2630*/  @!P0 BRA `(.L_x_26) ;  /* 0x0000000400048947 */ /* 0x000fea0003800000 */
[----:B------:R-:W-:Y:S01]  /*2640*/  FADD R93, R24, R93 ;  /* 0x0000005d185d7221 */ /* 0x000fe20000000000 */
        /* <DEDUP_REMOVED lines=63> */
[----:B------:R-:W-:-:S06]  /*2a40*/  WARPGROUP.DEPBAR.LE gsb0, 0x0 ;  /* 0x00008000000079c5 */ /* 0x000fcc0000010000 */
.L_x_26:
[----:B------:R0:W-:Y:S01]  /*2a50*/  SYNCS.ARRIVE.TRANS64.A1T0 RZ, [R97+UR21], RZ ;  /* 0x000000ff61ff79a7 */ /* 0x0001e20008100015 */
[----:B------:R-:W-:Y:S02]  /*2a60*/  WARPGROUP.DEPBAR.LE gsb0, 0x0 ;  /* 0x00008000000079c5 */ /* 0x000fe40000010000 */
[----:B------:R-:W-:Y:S01]  /*2a70*/  UIADD3 UR8, UR5, UR20, URZ ;  /* 0x0000001405087290 */ /* 0x000fe2000fffe03f */
[----:B------:R-:W-:Y:S01]  /*2a80*/  SHF.R.S32.HI R30, RZ, 0x1f, R4 ;  /* 0x0000001fff1e7819 */ /* 0x000fe20000011404 */
[----:B------:R-:W-:Y:S02]  /*2a90*/  UISETP.GE.U32.AND UP1, UPT, UR20, 0x15, UPT ;  /* 0x000000151400788c */ /* 0x000fe4000bf26070 */
[----:B------:R-:W-:Y:S01]  /*2aa0*/  UISETP.GT.U32.AND UP0, UPT, UR8, 0x14, UPT ;  /* 0x000000140800788c */ /* 0x000fe2000bf04070 */
[----:B------:R-:W1:Y:S01]  /*2ab0*/  SYNCS.PHASECHK.TRANS64.TRYWAIT P0, [UR13+0x8], R95 ;  /* 0x0000085fff0075a7 */ /* 0x000e62000800014d */
[----:B------:R-:W-:Y:S02]  /*2ac0*/  UIMAD.WIDE.U32 UR6, UR8, -0x79e79e79, URZ ;  /* 0x86186187080678a5 */ /* 0x000fe4000f8e003f */
[----:B------:R-:W-:-:S02]  /*2ad0*/  UISETP.LT.U32.AND UP0, UPT, UR20, 0x15, UP0 ;  /* 0x000000151400788c */ /* 0x000fc40008701070 */
[----:B------:R-:W-:Y:S02]  /*2ae0*/  UIADD3 UR5, UR8, -UR7, URZ ;  /* 0x8000000708057290 */ /* 0x000fe4000fffe03f */
[----:B------:R-:W-:Y:S02]  /*2af0*/  USEL UR6, URZ, 0x1, !UP0 ;  /* 0x000000013f067887 */ /* 0x000fe4000c000000 */
[----:B------:R-:W-:Y:S02]  /*2b00*/  ULEA.HI UR5, UR5, UR7, URZ, 0x1f ;  /* 0x0000000705057291 */ /* 0x000fe4000f8ff83f */
[----:B------:R-:W-:Y:S02]  /*2b10*/  ULOP3.LUT UR4, UR4, UR6, URZ, 0x3c, !UPT ;  /* 0x0000000604047292 */ /* 0x000fe4000f8e3c3f */
[----:B------:R-:W-:Y:S01]  /*2b20*/  USHF.R.U32.HI UR5, URZ, 0x4, UR5 ;  /* 0x000000043f057899 */ /* 0x000fe20008011605 */
[----:B------:R-:W2:Y:S03]  /*2b30*/  LDC R28, c[0x0][0x288] ;  /* 0x0000a200ff1c7b82 */ /* 0x000ea60000000800 */
[----:B------:R-:W-:-:S02]  /*2b40*/  @UP1 ULOP3.LUT UR4, UR4, 0x1, UR5, 0x78, !UPT ;  /* 0x0000000104041892 */ /* 0x000fc4000f8e7805 */
[----:B------:R-:W-:Y:S01]  /*2b50*/  UIMAD UR5, UR5, -0x15, UR8 ;  /* 0xffffffeb050578a4 */ /* 0x000fe2000f8e0208 */
[----:B01----:R-:W-:Y:S11]  /*2b60*/  @!P0 BRA `(.L_x_27) ;  /* 0x0000006c00288947 */ /* 0x003ff60003800000 */
.L_x_196:
[----:B------:R-:W-:Y:S01]  /*2b70*/  ULDC.64 UR6, c[0x0][0x6d0] ;  /* 0x0001b40000067ab9 */ /* 0x000fe20000000a00 */
[----:B------:R-:W-:Y:S02]  /*2b80*/  IMAD.SHL.U32 R34, R6, 0x40, RZ ;  /* 0x0000004006227824 */ /* 0x000fe400078e00ff */
[----:B------:R-:W-:Y:S02]  /*2b90*/  IMAD R23, R30, UR6, RZ ;  /* 0x000000061e177c24 */ /* 0x000fe4000f8e02ff */
[C---:B------:R-:W-:Y:S01]  /*2ba0*/  IMAD.WIDE.U32 R26, R4.reuse, UR6, R10 ;  /* 0x00000006041a7c25 */ /* 0x040fe2000f8e000a */
[----:B------:R-:W-:Y:S01]  /*2bb0*/  ULDC UR6, c[0x0][0x284] ;  /* 0x0000a10000067ab9 */ /* 0x000fe20000000800 */
[----:B------:R-:W-:Y:S02]  /*2bc0*/  SHF.R.S32.HI R35, RZ, 0x1f, R34 ;  /* 0x0000001fff237819 */ /* 0x000fe40000011422 */
[----:B------:R-:W-:Y:S01]  /*2bd0*/  IMAD R29, R4, UR7, R23 ;  /* 0x00000007041d7c24 */ /* 0x000fe2000f8e0217 */
[C---:B------:R-:W-:Y:S01]  /*2be0*/  ISETP.GE.AND P0, PT, R34.reuse, UR6, PT ;  /* 0x0000000622007c0c */ /* 0x040fe2000bf06270 */
[----:B------:R-:W-:Y:S01]  /*2bf0*/  IMAD.SHL.U32 R23, R5, 0x80, RZ ;  /* 0x0000008005177824 */ /* 0x000fe200078e00ff */
[----:B------:R-:W-:Y:S01]  /*2c00*/  IADD3 R26, P1, R34, R26, RZ ;  /* 0x0000001a221a7210 */ /* 0x000fe20007f3e0ff */
[----:B0-----:R-:W-:-:S03]  /*2c10*/  IMAD.WIDE R24, R21, 0x2, RZ ;  /* 0x0000000215187825 */ /* 0x001fc600078e02ff */
[----:B--2---:R-:W-:Y:S01]  /*2c20*/  ISETP.GE.OR P0, PT, R23, R28, P0 ;  /* 0x0000001c1700720c */ /* 0x004fe20000706670 */
[----:B------:R-:W-:Y:S01]  /*2c30*/  IMAD R6, R21, -0x2, R28 ;  /* 0xfffffffe15067824 */ /* 0x000fe200078e021c */
[----:B------:R-:W-:Y:S01]  /*2c40*/  IADD3.X R27, R35, R27, R29, P1, !PT ;  /* 0x0000001b231b7210 */ /* 0x000fe20000ffe41d */
[----:B------:R-:W-:-:S04]  /*2c50*/  IMAD.WIDE R40, R5, 0x80, R24 ;  /* 0x0000008005287825 */ /* 0x000fc800078e0218 */
[----:B------:R-:W-:-:S06]  /*2c60*/  IMAD.IADD R5, R6, 0x1, -R23 ;  /* 0x0000000106057824 */ /* 0x000fcc00078e0a17 */
[----:B------:R-:W-:Y:S05]  /*2c70*/  @P0 BRA `(.L_x_28) ;  /* 0x00000048008c0947 */ /* 0x000fea0003800000 */
[----:B------:R-:W0:Y:S01]  /*2c80*/  LDC.64 R24, c[0x0][0x6c8] ;  /* 0x0001b200ff187b82 */ /* 0x000e220000000a00 */
[----:B-----5:R-:W-:Y:S01]  /*2c90*/  FSETP.NEU.AND P0, PT, R12, RZ, PT ;  /* 0x000000ff0c00720b */ /* 0x020fe20003f0d000 */
[----:B------:R-:W-:Y:S01]  /*2ca0*/  IMAD.IADD R44, R17, 0x1, -R34 ;  /* 0x00000001112c7824 */ /* 0x000fe200078e0a22 */
[----:B------:R-:W-:Y:S01]  /*2cb0*/  ISETP.GT.AND P1, PT, R5, RZ, PT ;  /* 0x000000ff0500720c */ /* 0x000fe20003f24270 */
[----:B------:R-:W-:Y:S03]  /*2cc0*/  BSSY B0, `(.L_x_28) ;  /* 0x000049e000007945 */ /* 0x000fe60003800000 */
[----:B------:R-:W-:Y:S01]  /*2cd0*/  ISETP.GT.AND P5, PT, R44, RZ, P1 ;  /* 0x000000ff2c00720c */ /* 0x000fe20000fa4270 */
[-C--:B0-----:R-:W-:Y:S02]  /*2ce0*/  IMAD R6, R41, R24.reuse, RZ ;  /* 0x0000001829067224 */ /* 0x081fe400078e02ff */
[----:B------:R-:W-:-:S04]  /*2cf0*/  IMAD.WIDE.U32 R42, R40, R24, R26 ;  /* 0x00000018282a7225 */ /* 0x000fc800078e001a */
[----:B------:R-:W-:-:S04]  /*2d00*/  IMAD R23, R40, R25, R6 ;  /* 0x0000001928177224 */ /* 0x000fc800078e0206 */
[----:B------:R-:W-:Y:S01]  /*2d10*/  IMAD.IADD R37, R43, 0x1, R23 ;  /* 0x000000012b257824 */ /* 0x000fe200078e0217 */
[----:B------:R-:W-:Y:S06]  /*2d20*/  @!P0 BRA `(.L_x_29) ;  /* 0x0000003000e08947 */ /* 0x000fec0003800000 */
[----:B------:R-:W-:Y:S01]  /*2d30*/  ULDC.64 UR6, c[0x0][0x6b8] ;  /* 0x0001ae0000067ab9 */ /* 0x000fe20000000a00 */
[----:B------:R-:W-:Y:S01]  /*2d40*/  ULDC.64 UR10, c[0x0][0x6b0] ;  /* 0x0001ac00000a7ab9 */ /* 0x000fe20000000a00 */
[----:B------:R-:W-:Y:S01]  /*2d50*/  IMAD.WIDE.U32 R26, R4, UR6, R10 ;  /* 0x00000006041a7c25 */ /* 0x000fe2000f8e000a */
[----:B------:R-:W-:Y:S01]  /*2d60*/  ULDC.64 UR16, c[0x0][0x6a8] ;  /* 0x0001aa0000107ab9 */ /* 0x000fe20000000a00 */
[----:B------:R-:W0:Y:S01]  /*2d70*/  LDC.64 R38, c[0x0][0x6b0] ;  /* 0x0001ac00ff267b82 */ /* 0x000e220000000a00 */
[----:B------:R-:W-:Y:S01]  /*2d80*/  ULDC.64 UR8, c[0x0][0x6c0] ;  /* 0x0001b00000087ab9 */ /* 0x000fe20000000a00 */
[----:B------:R-:W-:Y:S01]  /*2d90*/  IMAD R23, R30, UR6, RZ ;  /* 0x000000061e177c24 */ /* 0x000fe2000f8e02ff */
[----:B------:R-:W-:-:S03]  /*2da0*/  IADD3 R30, P0, R34, R26, RZ ;  /* 0x0000001a221e7210 */ /* 0x000fc60007f1e0ff */
[----:B------:R-:W-:Y:S02]  /*2db0*/  IMAD R45, R4, UR7, R23 ;  /* 0x00000007042d7c24 */ /* 0x000fe4000f8e0217 */
[----:B------:R-:W-:-:S03]  /*2dc0*/  IMAD R23, R41, UR10, RZ ;  /* 0x0000000a29177c24 */ /* 0x000fc6000f8e02ff */
[----:B------:R-:W-:Y:S01]  /*2dd0*/  IADD3.X R31, R35, R27, R45, P0, !PT ;  /* 0x0000001b231f7210 */ /* 0x000fe200007fe42d */
[C---:B------:R-:W-:Y:S02]  /*2de0*/  IMAD R43, R40.reuse, UR11, R23 ;  /* 0x0000000b282b7c24 */ /* 0x040fe4000f8e0217 */
[----:B------:R-:W-:-:S04]  /*2df0*/  IMAD.WIDE.U32 R26, R40, UR10, R30 ;  /* 0x0000000a281a7c25 */ /* 0x000fc8000f8e001e */
[----:B------:R-:W-:Y:S01]  /*2e00*/  IMAD.IADD R23, R27, 0x1, R43 ;  /* 0x000000011b177824 */ /* 0x000fe200078e022b */
[----:B------:R-:W-:-:S04]  /*2e10*/  LEA R28, P0, R26, UR16, 0x2 ;  /* 0x000000101a1c7c11 */ /* 0x000fc8000f8010ff */
[----:B------:R-:W-:-:S05]  /*2e20*/  LEA.HI.X R29, R26, UR17, R23, 0x2, P0 ;  /* 0x000000111a1d7c11 */ /* 0x000fca00080f1417 */
[----:B------:R-:W2:Y:S01]  /*2e30*/  @P5 LDG.E.LTC128B R23, desc[UR18][R28.64] ;  /* 0x000000121c175981 */ /* 0x000ea2000c1e1920 */
[----:B------:R-:W-:Y:S01]  /*2e40*/  IMAD.WIDE.U32 R32, R40, UR10, R34 ;  /* 0x0000000a28207c25 */ /* 0x000fe2000f8e0022 */
[----:B------:R-:W-:Y:S01]  /*2e50*/  LEA R26, P0, R42, UR8, 0x2 ;  /* 0x000000082a1a7c11 */ /* 0x000fe2000f8010ff */
[----:B------:R-:W-:Y:S02]  /*2e60*/  BSSY B1, `(.L_x_30) ;  /* 0x0000016000017945 */ /* 0x000fe40003800000 */
[----:B0-----:R-:W-:Y:S01]  /*2e70*/  IMAD.WIDE.U32 R40, R40, UR10, R38 ;  /* 0x0000000a28287c25 */ /* 0x001fe2000f8e0026 */
[----:B------:R-:W-:Y:S02]  /*2e80*/  IADD3 R36, P2, R10, R32, RZ ;  /* 0x000000200a247210 */ /* 0x000fe40007f5e0ff */
[----:B------:R-:W-:Y:S01]  /*2e90*/  LEA.HI.X R27, R42, UR9, R37, 0x2, P0 ;  /* 0x000000092a1b7c11 */ /* 0x000fe200080f1425 */
[----:B------:R-:W-:Y:S01]  /*2ea0*/  IMAD.IADD R47, R43, 0x1, R41 ;  /* 0x000000012b2f7824 */ /* 0x000fe200078e0229 */
[----:B------:R-:W-:-:S02]  /*2eb0*/  ISETP.GT.AND P0, PT, R5, 0x1, PT ;  /* 0x000000010500780c */ /* 0x000fc40003f04270 */
[----:B------:R-:W-:Y:S02]  /*2ec0*/  IADD3.X R37, R11, R43, R33, P2, !PT ;  /* 0x0000002b0b257210 */ /* 0x000fe400017fe421 */
[----:B------:R-:W-:Y:S02]  /*2ed0*/  ISETP.GT.AND P2, PT, R44, RZ, P0 ;  /* 0x000000ff2c00720c */ /* 0x000fe40000744270 */
[----:B------:R-:W-:Y:S01]  /*2ee0*/  LEA R32, P4, R24, R26, 0x2 ;  /* 0x0000001a18207211 */ /* 0x000fe200078810ff */
[----:B------:R-:W-:-:S04]  /*2ef0*/  IMAD.WIDE.U32 R36, R4, UR6, R36 ;  /* 0x0000000604247c25 */ /* 0x000fc8000f8e0024 */
[----:B--2---:R-:W-:-:S04]  /*2f00*/  FMUL R6, R23, R12 ;  /* 0x0000000c17067220 */ /* 0x004fc80000400000 */
[----:B------:R-:W-:Y:S01]  /*2f10*/  FFMA R93, R93, R13, R6 ;  /* 0x0000000d5d5d7223 */ /* 0x000fe20000000006 */
[----:B------:R-:W-:-:S04]  /*2f20*/  IADD3 R6, P6, R30, R40, RZ ;  /* 0x000000281e067210 */ /* 0x000fc80007fde0ff */
[----:B------:R0:W-:Y:S01]  /*2f30*/  @P5 STG.E desc[UR18][R26.64], R93 ;  /* 0x0000005d1a005986 */ /* 0x0001e2000c101912 */
[----:B------:R-:W-:Y:S01]  /*2f40*/  IMAD.X R43, R47, 0x1, R31, P6 ;  /* 0x000000012f2b7824 */ /* 0x000fe200030e061f */
[----:B------:R-:W-:Y:S01]  /*2f50*/  LEA R38, P6, R36, UR16, 0x2 ;  /* 0x0000001024267c11 */ /* 0x000fe2000f8c10ff */
[----:B------:R-:W-:Y:S01]  /*2f60*/  IMAD.IADD R31, R45, 0x1, R37 ;  /* 0x000000012d1f7824 */ /* 0x000fe200078e0225 */
[----:B------:R-:W-:-:S04]  /*2f70*/  LEA R30, P5, R6, UR16, 0x2 ;  /* 0x00000010061e7c11 */ /* 0x000fc8000f8a10ff */
[----:B------:R-:W-:Y:S02]  /*2f80*/  LEA.HI.X R39, R36, UR17, R31, 0x2, P6 ;  /* 0x0000001124277c11 */ /* 0x000fe4000b0f141f */
[----:B------:R-:W-:Y:S01]  /*2f90*/  LEA.HI.X R31, R6, UR17, R43, 0x2, P5 ;  /* 0x00000011061f7c11 */ /* 0x000fe2000a8f142b */
[----:B------:R-:W-:Y:S06]  /*2fa0*/  @!P2 BRA `(.L_x_31) ;  /* 0x000000000004a947 */ /* 0x000fec0003800000 */
[----:B------:R1:W5:Y:S02]  /*2fb0*/  LDG.E.LTC128B R23, desc[UR18][R30.64] ;  /* 0x000000121e177981 */ /* 0x000364000c1e1920 */
.L_x_31:
[----:B------:R-:W-:Y:S05]  /*2fc0*/  BSYNC B1 ;  /* 0x0000000000017941 */ /* 0x000fea0003800000 */
.L_x_30:
[----:B-----5:R-:W-:Y:S01]  /*2fd0*/  FMUL R6, R23, R12 ;  /* 0x0000000c17067220 */ /* 0x020fe20000400000 */
[----:B------:R-:W-:Y:S01]  /*2fe0*/  LEA.HI.X R33, R24, R27, R25, 0x2, P4 ;  /* 0x0000001b18217211 */ /* 0x000fe200020f1419 */
[----:B------:R-:W-:Y:S01]  /*2ff0*/  BSSY B1, `(.L_x_32) ;  /* 0x0000008000017945 */ /* 0x000fe20003800000 */
[----:B------:R-:W-:Y:S01]  /*3000*/  ISETP.GT.AND P1, PT, R44, 0x8, P1 ;  /* 0x000000082c00780c */ /* 0x000fe20000f24270 */
[----:B------:R-:W-:Y:S01]  /*3010*/  FFMA R37, R202, R13, R6 ;  /* 0x0000000dca257223 */ /* 0x000fe20000000006 */
[----:B------:R-:W-:-:S04]  /*3020*/  IADD3 R34, P5, P6, R10, R40, R34 ;  /* 0x000000280a227210 */ /* 0x000fc80007ebe022 */
[----:B------:R2:W-:Y:S01]  /*3030*/  @P2 STG.E desc[UR18][R32.64], R37 ;  /* 0x0000002520002986 */ /* 0x0005e2000c101912 */
[----:B------:R-:W-:-:S06]  /*3040*/  IADD3.X R35, R11, R47, R35, P5, P6 ;  /* 0x0000002f0b237210 */ /* 0x000fcc0002fec423 */
[----:B------:R-:W-:Y:S05]  /*3050*/  @!P1 BRA `(.L_x_33) ;  /* 0x0000000000049947 */ /* 0x000fea0003800000 */
[----:B------:R3:W5:Y:S02]  /*3060*/  LDG.E.LTC128B R23, desc[UR18][R38.64+0x20] ;  /* 0x0000201226177981 */ /* 0x000764000c1e1920 */
.L_x_33:
[----:B------:R-:W-:Y:S05]  /*3070*/  BSYNC B1 ;  /* 0x0000000000017941 */ /* 0x000fea0003800000 */
.L_x_32:
[----:B--2--5:R-:W-:Y:S01]  /*3080*/  FMUL R37, R23, R12 ;  /* 0x0000000c17257220 */ /* 0x024fe20000400000 */
[----:B------:R-:W-:Y:S01]  /*3090*/  ISETP.GT.AND P0, PT, R44, 0x8, P0 ;  /* 0x000000082c00780c */ /* 0x000fe20000704270 */
[----:B------:R-:W-:Y:S01]  /*30a0*/  IMAD.WIDE.U32 R34, R4, UR6, R34 ;  /* 0x0000000604227c25 */ /* 0x000fe2000f8e0022 */
[----:B------:R-:W-:-:S03]  /*30b0*/  ISETP.GT.AND P2, PT, R5, 0x8, PT ;  /* 0x000000080500780c */ /* 0x000fc60003f44270 */
[----:B---3--:R-:W-:Y:S01]  /*30c0*/  FFMA R39, R200, R13, R37 ;  /* 0x0000000dc8277223 */ /* 0x008fe20000000025 */
[----:B------:R-:W-:Y:S01]  /*30d0*/  USHF.L.U64.HI UR9, UR10, 0x5, UR11 ;  /* 0x000000050a097899 */ /* 0x000fe2000801020b */
[----:B------:R-:W-:Y:S01]  /*30e0*/  IMAD.IADD R35, R45, 0x1, R35 ;  /* 0x000000012d237824 */ /* 0x000fe200078e0223 */
[----:B------:R-:W-:Y:S01]  /*30f0*/  LEA R36, P5, R34, UR16, 0x2 ;  /* 0x0000001022247c11 */ /* 0x000fe2000f8a10ff */
[----:B------:R-:W-:Y:S01]  /*3100*/  USHF.L.U32 UR8, UR10, 0x5, URZ ;  /* 0x000000050a087899 */ /* 0x000fe2000800063f */
[----:B------:R2:W-:Y:S01]  /*3110*/  @P1 STG.E desc[UR18][R26.64+0x20], R39 ;  /* 0x000020271a001986 */ /* 0x0005e2000c101912 */
[----:B------:R-:W-:Y:S01]  /*3120*/  BSSY B1, `(.L_x_34) ;  /* 0x0000005000017945 */ /* 0x000fe20003800000 */
[----:B------:R-:W-:Y:S02]  /*3130*/  ISETP.GT.AND P4, PT, R44, RZ, P2 ;  /* 0x000000ff2c00720c */ /* 0x000fe40001784270 */
[----:B------:R-:W-:Y:S01]  /*3140*/  LEA.HI.X R37, R34, UR17, R35, 0x2, P5 ;  /* 0x0000001122257c11 */ /* 0x000fe2000a8f1423 */
[----:B------:R-:W-:Y:S10]  /*3150*/  @!P0 BRA `(.L_x_35) ;  /* 0x0000000000048947 */ /* 0x000ff40003800000 */
[----:B------:R3:W5:Y:S02]  /*3160*/  LDG.E.LTC128B R23, desc[UR18][R36.64+0x20] ;  /* 0x0000201224177981 */ /* 0x000764000c1e1920 */
.L_x_35:
[----:B------:R-:W-:Y:S05]  /*3170*/  BSYNC B1 ;  /* 0x0000000000017941 */ /* 0x000fea0003800000 */
.L_x_34:
[----:B---3-5:R-:W-:Y:S01]  /*3180*/  FMUL R37, R23, R12 ;  /* 0x0000000c17257220 */ /* 0x028fe20000400000 */
[----:B------:R-:W-:Y:S01]  /*3190*/  IADD3 R34, P1, R28, UR8, RZ ;  /* 0x000000081c227c10 */ /* 0x000fe2000ff3e0ff */
[----:B------:R-:W-:Y:S02]  /*31a0*/  IMAD.MOV.U32 R43, RZ, RZ, R23 ;  /* 0x000000ffff2b7224 */ /* 0x000fe400078e0017 */
[----:B--2---:R-:W-:Y:S01]  /*31b0*/  FFMA R39, R198, R13, R37 ;  /* 0x0000000dc6277223 */ /* 0x004fe20000000025 */
[----:B------:R-:W-:-:S04]  /*31c0*/  IADD3.X R35, R29, UR9, RZ, P1, !PT ;  /* 0x000000091d237c10 */ /* 0x000fc80008ffe4ff */
[----:B------:R2:W-:Y:S04]  /*31d0*/  @P0 STG.E desc[UR18][R32.64+0x20], R39 ;  /* 0x0000202720000986 */ /* 0x0005e8000c101912 */
[----:B------:R-:W3:Y:S01]  /*31e0*/  @P4 LDG.E.LTC128B R43, desc[UR18][R34.64] ;  /* 0x00000012222b4981 */ /* 0x000ee2000c1e1920 */
[C---:B------:R-:W-:Y:S01]  /*31f0*/  IMAD.SHL.U32 R4, R24.reuse, 0x20, RZ ;  /* 0x0000002018047824 */ /* 0x040fe200078e00ff */
[----:B------:R-:W-:Y:S01]  /*3200*/  SHF.L.U64.HI R6, R24, 0x5, R25 ;  /* 0x0000000518067819 */ /* 0x000fe20000010219 */
[----:B------:R-:W-:Y:S01]  /*3210*/  BSSY B1, `(.L_x_36) ;  /* 0x000000c000017945 */ /* 0x000fe20003800000 */
[----:B------:R-:W-:Y:S02]  /*3220*/  ISETP.GT.AND P0, PT, R5, 0x9, PT ;  /* 0x000000090500780c */ /* 0x000fe40003f04270 */
[----:B------:R-:W-:-:S02]  /*3230*/  IADD3 R36, P5, R4, R26, RZ ;  /* 0x0000001a04247210 */ /* 0x000fc40007fbe0ff */
[----:B------:R-:W-:-:S03]  /*3240*/  ISETP.GT.AND P1, PT, R44, RZ, P0 ;  /* 0x000000ff2c00720c */ /* 0x000fc60000724270 */
[----:B------:R-:W-:Y:S01]  /*3250*/  IMAD.X R37, R6, 0x1, R27, P5 ;  /* 0x0000000106257824 */ /* 0x000fe200028e061b */
[----:B------:R-:W-:-:S04]  /*3260*/  IADD3 R40, P5, R30, UR8, RZ ;  /* 0x000000081e287c10 */ /* 0x000fc8000ffbe0ff */
[----:B------:R-:W-:Y:S01]  /*3270*/  IADD3.X R41, R31, UR9, RZ, P5, !PT ;  /* 0x000000091f297c10 */ /* 0x000fe2000affe4ff */
[----:B---3--:R-:W-:-:S04]  /*3280*/  FMUL R23, R43, R12 ;  /* 0x0000000c2b177220 */ /* 0x008fc80000400000 */
[----:B------:R-:W-:-:S05]  /*3290*/  FFMA R23, R196, R13, R23 ;  /* 0x0000000dc4177223 */ /* 0x000fca0000000017 */
[----:B------:R2:W-:Y:S01]  /*32a0*/  @P4 STG.E desc[UR18][R36.64], R23 ;  /* 0x0000001724004986 */ /* 0x0005e2000c101912 */
[----:B------:R-:W-:Y:S05]  /*32b0*/  @!P1 BRA `(.L_x_37) ;  /* 0x0000000000049947 */ /* 0x000fea0003800000 */
[----:B------:R3:W5:Y:S02]  /*32c0*/  LDG.E.LTC128B R43, desc[UR18][R40.64] ;  /* 0x00000012282b7981 */ /* 0x000764000c1e1920 */
.L_x_37:
[----:B------:R-:W-:Y:S05]  /*32d0*/  BSYNC B1 ;  /* 0x0000000000017941 */ /* 0x000fea0003800000 */
.L_x_36:
[----:B------:R-:W-:Y:S01]  /*32e0*/  UIADD3 UR6, UP0, UR8, 0x20, URZ ;  /* 0x0000002008067890 */ /* 0x000fe2000ff1e03f */
[----:B------:R-:W-:Y:S01]  /*32f0*/  ISETP.GT.AND P2, PT, R44, 0x8, P2 ;  /* 0x000000082c00780c */ /* 0x000fe20001744270 */
[----:B--2--5:R-:W-:Y:S01]  /*3300*/  FMUL R23, R43, R12 ;  /* 0x0000000c2b177220 */ /* 0x024fe20000400000 */
[----:B------:R-:W-:Y:S01]  /*3310*/  IADD3 R38, P4, R4, R32, RZ ;  /* 0x0000002004267210 */ /* 0x000fe20007f9e0ff */
[----:B------:R-:W-:Y:S02]  /*3320*/  UIADD3.X UR7, URZ, UR9, URZ, UP0, !UPT ;  /* 0x000000093f077290 */ /* 0x000fe400087fe43f */
[----:B------:R-:W-:Y:S01]  /*3330*/  IADD3 R28, P5, R28, UR6, RZ ;  /* 0x000000061c1c7c10 */ /* 0x000fe2000ffbe0ff */
[----:B------:R-:W-:Y:S01]  /*3340*/  FFMA R45, R194, R13, R23 ;  /* 0x0000000dc22d7223 */ /* 0x000fe20000000017 */
[----:B------:R-:W-:Y:S02]  /*3350*/  IMAD.X R39, R6, 0x1, R33, P4 ;  /* 0x0000000106277824 */ /* 0x000fe400020e0621 */
[----:B------:R-:W-:-:S03]  /*3360*/  IADD3.X R29, R29, UR7, RZ, P5, !PT ;  /* 0x000000071d1d7c10 */ /* 0x000fc6000affe4ff */
[----:B------:R2:W-:Y:S04]  /*3370*/  @P1 STG.E desc[UR18][R38.64], R45 ;  /* 0x0000002d26001986 */ /* 0x0005e8000c101912 */
[----:B------:R-:W4:Y:S01]  /*3380*/  @P2 LDG.E.LTC128B R43, desc[UR18][R28.64] ;  /* 0x000000121c2b2981 */ /* 0x000f22000c1e1920 */
[----:B------:R-:W-:Y:S01]  /*3390*/  IADD3 R24, P1, R4, 0x20, RZ ;  /* 0x0000002004187810 */ /* 0x000fe20007f3e0ff */
[----:B------:R-:W-:Y:S01]  /*33a0*/  BSSY B1, `(.L_x_38) ;  /* 0x000000c000017945 */ /* 0x000fe20003800000 */
[----:B------:R-:W-:Y:S02]  /*33b0*/  ISETP.GT.AND P4, PT, R44, 0x8, P0 ;  /* 0x000000082c00780c */ /* 0x000fe40000784270 */
[----:B0-----:R-:W-:Y:S01]  /*33c0*/  IADD3 R26, P5, R24, R26, RZ ;  /* 0x0000001a181a7210 */ /* 0x001fe20007fbe0ff */
[----:B------:R-:W-:Y:S01]  /*33d0*/  IMAD.X R23, RZ, RZ, R6, P1 ;  /* 0x000000ffff177224 */ /* 0x000fe200008e0606 */
[----:B-1----:R-:W-:-:S03]  /*33e0*/  IADD3 R30, P0, R30, UR6, RZ ;  /* 0x000000061e1e7c10 */ /* 0x002fc6000ff1e0ff */
[----:B------:R-:W-:Y:S01]  /*33f0*/  IMAD.X R27, R23, 0x1, R27, P5 ;  /* 0x00000001171b7824 */ /* 0x000fe200028e061b */
[----:B------:R-:W-:Y:S01]  /*3400*/  IADD3.X R31, R31, UR7, RZ, P0, !PT ;  /* 0x000000071f1f7c10 */ /* 0x000fe200087fe4ff */
[----:B----4-:R-:W-:-:S04]  /*3410*/  FMUL R25, R43, R12 ;  /* 0x0000000c2b197220 */ /* 0x010fc80000400000 */
[----:B------:R-:W-:-:S05]  /*3420*/  FFMA R25, R192, R13, R25 ;  /* 0x0000000dc0197223 */ /* 0x000fca0000000019 */
[----:B------:R2:W-:Y:S01]  /*3430*/  @P2 STG.E desc[UR18][R26.64], R25 ;  /* 0x000000191a002986 */ /* 0x0005e2000c101912 */
[----:B------:R-:W-:Y:S05]  /*3440*/  @!P4 BRA `(.L_x_39) ;  /* 0x000000000004c947 */ /* 0x000fea0003800000 */
[----:B------:R0:W5:Y:S02]  /*3450*/  LDG.E.LTC128B R43, desc[UR18][R30.64] ;  /* 0x000000121e2b7981 */ /* 0x000164000c1e1920 */
.L_x_39:
[----:B------:R-:W-:Y:S05]  /*3460*/  BSYNC B1 ;  /* 0x0000000000017941 */ /* 0x000fea0003800000 */
.L_x_38:
[----:B------:R-:W-:Y:S01]  /*3470*/  IADD3 R28, P2, R24, R32, RZ ;  /* 0x00000020181c7210 */ /* 0x000fe20007f5e0ff */
[----:B--2--5:R-:W-:Y:S01]  /*3480*/  FMUL R25, R43, R12 ;  /* 0x0000000c2b197220 */ /* 0x024fe20000400000 */
[C---:B------:R-:W-:Y:S01]  /*3490*/  ISETP.GT.AND P1, PT, R5.reuse, 0x10, PT ;  /* 0x000000100500780c */ /* 0x040fe20003f24270 */
[----:B------:R-:W-:Y:S01]  /*34a0*/  BSSY B1, `(.L_x_40) ;  /* 0x000000b000017945 */ /* 0x000fe20003800000 */
[----:B------:R-:W-:Y:S01]  /*34b0*/  ISETP.GT.AND P0, PT, R5, 0x11, PT ;  /* 0x000000110500780c */ /* 0x000fe20003f04270 */
[----:B------:R-:W-:Y:S01]  /*34c0*/  FFMA R25, R190, R13, R25 ;  /* 0x0000000dbe197223 */ /* 0x000fe20000000019 */
[----:B------:R-:W-:Y:S01]  /*34d0*/  IMAD.X R29, R23, 0x1, R33, P2 ;  /* 0x00000001171d7824 */ /* 0x000fe200010e0621 */
[----:B------:R-:W-:Y:S02]  /*34e0*/  ISETP.GT.AND P5, PT, R44, RZ, P1 ;  /* 0x000000ff2c00720c */ /* 0x000fe40000fa4270 */
[----:B0-----:R-:W-:Y:S02]  /*34f0*/  IADD3 R30, P2, R34, UR8, RZ ;  /* 0x00000008221e7c10 */ /* 0x001fe4000ff5e0ff */
[----:B------:R0:W-:Y:S01]  /*3500*/  @P4 STG.E desc[UR18][R28.64], R25 ;  /* 0x000000191c004986 */ /* 0x0001e2000c101912 */
[----:B------:R-:W-:-:S02]  /*3510*/  IADD3 R26, P6, R36, R4, RZ ;  /* 0x00000004241a7210 */ /* 0x000fc40007fde0ff */
[----:B------:R-:W-:-:S06]  /*3520*/  IADD3.X R31, R35, UR9, RZ, P2, !PT ;  /* 0x00000009231f7c10 */ /* 0x000fcc00097fe4ff */
[----:B------:R-:W-:Y:S05]  /*3530*/  @!P5 BRA `(.L_x_41) ;  /* 0x000000000004d947 */ /* 0x000fea0003800000 */
[----:B------:R1:W5:Y:S02]  /*3540*/  LDG.E.LTC128B R43, desc[UR18][R30.64] ;  /* 0x000000121e2b7981 */ /* 0x000364000c1e1920 */
.L_x_41:
[----:B------:R-:W-:Y:S05]  /*3550*/  BSYNC B1 ;  /* 0x0000000000017941 */ /* 0x000fea0003800000 */
.L_x_40:
[----:B0----5:R-:W-:Y:S01]  /*3560*/  FMUL R25, R43, R12 ;  /* 0x0000000c2b197220 */ /* 0x021fe20000400000 */
[----:B------:R-:W-:Y:S01]  /*3570*/  IMAD.X R27, R37, 0x1, R6, P6 ;  /* 0x00000001251b7824 */ /* 0x000fe200030e0606 */
[----:B------:R-:W-:Y:S01]  /*3580*/  ISETP.GT.AND P2, PT, R44, RZ, P0 ;  /* 0x000000ff2c00720c */ /* 0x000fe20000744270 */
[----:B------:R-:W-:Y:S01]  /*3590*/  BSSY B1, `(.L_x_42) ;  /* 0x0000008000017945 */ /* 0x000fe20003800000 */
[----:B------:R-:W-:Y:S01]  /*35a0*/  FFMA R25, R188, R13, R25 ;  /* 0x0000000dbc197223 */ /* 0x000fe20000000019 */
[----:B------:R-:W-:Y:S02]  /*35b0*/  IADD3 R32, P6, R40, UR8, RZ ;  /* 0x0000000828207c10 */ /* 0x000fe4000ffde0ff */
[----:B------:R-:W-:Y:S02]  /*35c0*/  IADD3 R28, P4, R38, R4, RZ ;  /* 0x00000004261c7210 */ /* 0x000fe40007f9e0ff */
[----:B------:R0:W-:Y:S01]  /*35d0*/  @P5 STG.E desc[UR18][R26.64], R25 ;  /* 0x000000191a005986 */ /* 0x0001e2000c101912 */
[----:B------:R-:W-:-:S05]  /*35e0*/  IADD3.X R33, R41, UR9, RZ, P6, !PT ;  /* 0x0000000929217c10 */ /* 0x000fca000b7fe4ff */
[----:B------:R-:W-:Y:S05]  /*35f0*/  @!P2 BRA `(.L_x_43) ;  /* 0x000000000004a947 */ /* 0x000fea0003800000 */
[----:B------:R2:W5:Y:S02]  /*3600*/  LDG.E.LTC128B R43, desc[UR18][R32.64] ;  /* 0x00000012202b7981 */ /* 0x000564000c1e1920 */
.L_x_43:
[----:B------:R-:W-:Y:S05]  /*3610*/  BSYNC B1 ;  /* 0x0000000000017941 */ /* 0x000fea0003800000 */
.L_x_42:
[----:B0----5:R-:W-:Y:S01]  /*3620*/  FMUL R25, R43, R12 ;  /* 0x0000000c2b197220 */ /* 0x021fe20000400000 */
[----:B------:R-:W-:Y:S01]  /*3630*/  IMAD.X R29, R39, 0x1, R6, P4 ;  /* 0x00000001271d7824 */ /* 0x000fe200020e0606 */
[----:B------:R-:W-:Y:S01]  /*3640*/  ISETP.GT.AND P1, PT, R44, 0x8, P1 ;  /* 0x000000082c00780c */ /* 0x000fe20000f24270 */
[----:B------:R-:W-:Y:S01]  /*3650*/  BSSY B1, `(.L_x_44) ;  /* 0x0000009000017945 */ /* 0x000fe20003800000 */
[----:B------:R-:W-:Y:S01]  /*3660*/  FFMA R45, R186, R13, R25 ;  /* 0x0000000dba2d7223 */ /* 0x000fe20000000019 */
[----:B------:R-:W-:Y:S01]  /*3670*/  IADD3 R34, P4, R34, UR6, RZ ;  /* 0x0000000622227c10 */ /* 0x000fe2000ff9e0ff */
[----:B------:R-:W-:Y:S01]  /*3680*/  IMAD.MOV.U32 R25, RZ, RZ, R43 ;  /* 0x000000ffff197224 */ /* 0x000fe200078e002b */
[----:B------:R-:W-:Y:S02]  /*3690*/  IADD3 R42, P5, R24, R36, RZ ;  /* 0x00000024182a7210 */ /* 0x000fe40007fbe0ff */
[----:B------:R0:W-:Y:S01]  /*36a0*/  @P2 STG.E desc[UR18][R28.64], R45 ;  /* 0x0000002d1c002986 */ /* 0x0001e2000c101912 */
[----:B------:R-:W-:-:S05]  /*36b0*/  IADD3.X R35, R35, UR7, RZ, P4, !PT ;  /* 0x0000000723237c10 */ /* 0x000fca000a7fe4ff */
[----:B------:R-:W-:Y:S05]  /*36c0*/  @!P1 BRA `(.L_x_45) ;  /* 0x0000000000049947 */ /* 0x000fea0003800000 */
[----:B------:R4:W5:Y:S02]  /*36d0*/  LDG.E.LTC128B R25, desc[UR18][R34.64] ;  /* 0x0000001222197981 */ /* 0x000964000c1e1920 */
.L_x_45:
[----:B------:R-:W-:Y:S05]  /*36e0*/  BSYNC B1 ;  /* 0x0000000000017941 */ /* 0x000fea0003800000 */
.L_x_44:
[----:B----45:R-:W-:Y:S01]  /*36f0*/  FMUL R35, R25, R12 ;  /* 0x0000000c19237220 */ /* 0x030fe20000400000 */
[----:B------:R-:W-:Y:S01]  /*3700*/  IMAD.X R43, R23, 0x1, R37, P5 ;  /* 0x00000001172b7824 */ /* 0x000fe200028e0625 */
[----:B------:R-:W-:Y:S01]  /*3710*/  ISETP.GT.AND P2, PT, R44, 0x8, P0 ;  /* 0x000000082c00780c */ /* 0x000fe20000744270 */
[----:B------:R-:W-:Y:S01]  /*3720*/  BSSY B1, `(.L_x_46) ;  /* 0x0000007000017945 */ /* 0x000fe20003800000 */
[----:B------:R-:W-:Y:S01]  /*3730*/  FFMA R37, R184, R13, R35 ;  /* 0x0000000db8257223 */ /* 0x000fe20000000023 */
[----:B------:R-:W-:-:S04]  /*3740*/  IADD3 R34, P0, R40, UR6, RZ ;  /* 0x0000000628227c10 */ /* 0x000fc8000ff1e0ff */
[----:B------:R4:W-:Y:S01]  /*3750*/  @P1 STG.E desc[UR18][R42.64], R37 ;  /* 0x000000252a001986 */ /* 0x0009e2000c101912 */
[----:B------:R-:W-:-:S05]  /*3760*/  IADD3.X R35, R41, UR7, RZ, P0, !PT ;  /* 0x0000000729237c10 */ /* 0x000fca00087fe4ff */
[----:B------:R-:W-:Y:S05]  /*3770*/  @!P2 BRA `(.L_x_47) ;  /* 0x000000000004a947 */ /* 0x000fea0003800000 */
[----:B------:R0:W5:Y:S02]  /*3780*/  LDG.E.LTC128B R25, desc[UR18][R34.64] ;  /* 0x0000001222197981 */ /* 0x000164000c1e1920 */
.L_x_47:
[----:B------:R-:W-:Y:S05]  /*3790*/  BSYNC B1 ;  /* 0x0000000000017941 */ /* 0x000fea0003800000 */
.L_x_46:
[----:B0----5:R-:W-:Y:S01]  /*37a0*/  FMUL R35, R25, R12 ;  /* 0x0000000c19237220 */ /* 0x021fe20000400000 */
[----:B------:R-:W-:Y:S01]  /*37b0*/  IADD3 R34, P5, R24, R38, RZ ;  /* 0x0000002618227210 */ /* 0x000fe20007fbe0ff */
[----:B------:R-:W-:Y:S01]  /*37c0*/  BSSY B1, `(.L_x_48) ;  /* 0x000000c000017945 */ /* 0x000fe20003800000 */
[----:B------:R-:W-:Y:S01]  /*37d0*/  ISETP.GT.AND P1, PT, R5, 0x18, PT ;  /* 0x000000180500780c */ /* 0x000fe20003f24270 */
[----:B---3--:R-:W-:Y:S01]  /*37e0*/  FFMA R41, R182, R13, R35 ;  /* 0x0000000db6297223 */ /* 0x008fe20000000023 */
[----:B------:R-:W-:Y:S01]  /*37f0*/  IADD3 R36, P6, R30, UR8, RZ ;  /* 0x000000081e247c10 */ /* 0x000fe2000ffde0ff */
[----:B------:R-:W-:Y:S01]  /*3800*/  IMAD.X R35, R23, 0x1, R39, P5 ;  /* 0x0000000117237824 */ /* 0x000fe200028e0627 */
[----:B------:R-:W-:Y:S02]  /*3810*/  ISETP.GT.AND P4, PT, R44, RZ, P1 ;  /* 0x000000ff2c00720c */ /* 0x000fe40000f84270 */
[----:B------:R-:W-:Y:S02]  /*3820*/  ISETP.GT.AND P0, PT, R5, 0x19, PT ;  /* 0x000000190500780c */ /* 0x000fe40003f04270 */
[----:B------:R0:W-:Y:S01]  /*3830*/  @P2 STG.E desc[UR18][R34.64], R41 ;  /* 0x0000002922002986 */ /* 0x0001e2000c101912 */
[----:B------:R-:W-:-:S02]  /*3840*/  IADD3 R38, P5, R26, R4, RZ ;  /* 0x000000041a267210 */ /* 0x000fc40007fbe0ff */
[----:B----4-:R-:W-:-:S06]  /*3850*/  IADD3.X R37, R31, UR9, RZ, P6, !PT ;  /* 0x000000091f257c10 */ /* 0x010fcc000b7fe4ff */
[----:B------:R-:W-:Y:S05]  /*3860*/  @!P4 BRA `(.L_x_49) ;  /* 0x000000000004c947 */ /* 0x000fea0003800000 */
[----:B------:R3:W5:Y:S02]  /*3870*/  LDG.E.LTC128B R25, desc[UR18][R36.64] ;  /* 0x0000001224197981 */ /* 0x000764000c1e1920 */
.L_x_49:
[----:B------:R-:W-:Y:S05]  /*3880*/  BSYNC B1 ;  /* 0x0000000000017941 */ /* 0x000fea0003800000 */
.L_x_48:
        /* <DEDUP_REMOVED lines=11> */
.L_x_51:
[----:B------:R-:W-:Y:S05]  /*3940*/  BSYNC B1 ;  /* 0x0000000000017941 */ /* 0x000fea0003800000 */
.L_x_50:
[----:B-----5:R-:W-:Y:S01]  /*3950*/  FMUL R43, R25, R12 ;  /* 0x0000000c192b7220 */ /* 0x020fe20000400000 */
[----:B0-----:R-:W-:Y:S01]  /*3960*/  IMAD.X R41, R29, 0x1, R6, P5 ;  /* 0x000000011d297824 */ /* 0x001fe200028e0606 */
[----:B------:R-:W-:Y:S01]  /*3970*/  ISETP.GT.AND P1, PT, R44, 0x8, P1 ;  /* 0x000000082c00780c */ /* 0x000fe20000f24270 */
[----:B------:R-:W-:Y:S01]  /*3980*/  BSSY B1, `(.L_x_52) ;  /* 0x0000008000017945 */ /* 0x000fe20003800000 */
[----:B------:R-:W-:Y:S01]  /*3990*/  FFMA R43, R14, R13, R43 ;  /* 0x0000000d0e2b7223 */ /* 0x000fe2000000002b */
[----:B-1----:R-:W-:Y:S02]  /*39a0*/  IADD3 R30, P4, R30, UR6, RZ ;  /* 0x000000061e1e7c10 */ /* 0x002fe4000ff9e0ff */
[----:B------:R-:W-:Y:S02]  /*39b0*/  IADD3 R42, P5, R26, R24, RZ ;  /* 0x000000181a2a7210 */ /* 0x000fe40007fbe0ff */
[----:B------:R0:W-:Y:S01]  /*39c0*/  @P2 STG.E desc[UR18][R40.64], R43 ;  /* 0x0000002b28002986 */ /* 0x0001e2000c101912 */
[----:B------:R-:W-:-:S05]  /*39d0*/  IADD3.X R31, R31, UR7, RZ, P4, !PT ;  /* 0x000000071f1f7c10 */ /* 0x000fca000a7fe4ff */
[----:B------:R-:W-:Y:S05]  /*39e0*/  @!P1 BRA `(.L_x_53) ;  /* 0x0000000000049947 */ /* 0x000fea0003800000 */
[----:B------:R1:W5:Y:S02]  /*39f0*/  LDG.E.LTC128B R25, desc[UR18][R30.64] ;  /* 0x000000121e197981 */ /* 0x000364000c1e1920 */
.L_x_53:
[----:B------:R-:W-:Y:S05]  /*3a00*/  BSYNC B1 ;  /* 0x0000000000017941 */ /* 0x000fea0003800000 */
.L_x_52:
[----:B-1---5:R-:W-:Y:S01]  /*3a10*/  FMUL R31, R25, R12 ;  /* 0x0000000c191f7220 */ /* 0x022fe20000400000 */
[----:B0-----:R-:W-:Y:S01]  /*3a20*/  IMAD.X R43, R27, 0x1, R23, P5 ;  /* 0x000000011b2b7824 */ /* 0x001fe200028e0617 */
        /* <DEDUP_REMOVED lines=8> */
.L_x_55:
[----:B------:R-:W-:Y:S05]  /*3ab0*/  BSYNC B1 ;  /* 0x0000000000017941 */ /* 0x000fea0003800000 */
.L_x_54:
[----:B-1---5:R-:W-:Y:S01]  /*3ac0*/  FMUL R27, R25, R12 ;  /* 0x0000000c191b7220 */ /* 0x022fe20000400000 */
[----:B------:R-:W-:Y:S01]  /*3ad0*/  IADD3 R26, P5, R28, R24, RZ ;  /* 0x000000181c1a7210 */ /* 0x000fe20007fbe0ff */
[----:B------:R-:W-:Y:S01]  /*3ae0*/  BSSY B1, `(.L_x_56) ;  /* 0x000000c000017945 */ /* 0x000fe20003800000 */
[----:B------:R-:W-:Y:S01]  /*3af0*/  ISETP.GT.AND P1, PT, R5, 0x20, PT ;  /* 0x000000200500780c */ /* 0x000fe20003f24270 */
[----:B0-----:R-:W-:Y:S01]  /*3b00*/  FFMA R31, R18, R13, R27 ;  /* 0x0000000d121f7223 */ /* 0x001fe2000000001b */
[----:B------:R-:W-:Y:S01]  /*3b10*/  IADD3 R28, P6, R36, UR8, RZ ;  /* 0x00000008241c7c10 */ /* 0x000fe2000ffde0ff */
[----:B------:R-:W-:Y:S01]  /*3b20*/  IMAD.X R27, R29, 0x1, R23, P5 ;  /* 0x000000011d1b7824 */ /* 0x000fe200028e0617 */
[----:B------:R-:W-:Y:S02]  /*3b30*/  ISETP.GT.AND P4, PT, R44, RZ, P1 ;  /* 0x000000ff2c00720c */ /* 0x000fe40000f84270 */
[----:B------:R-:W-:Y:S02]  /*3b40*/  ISETP.GT.AND P0, PT, R5, 0x21, PT ;  /* 0x000000210500780c */ /* 0x000fe40003f04270 */
[----:B------:R0:W-:Y:S01]  /*3b50*/  @P2 STG.E desc[UR18][R26.64], R31 ;  /* 0x0000001f1a002986 */ /* 0x0001e2000c101912 */
[----:B------:R-:W-:-:S02]  /*3b60*/  IADD3 R30, P5, R38, R4, RZ ;  /* 0x00000004261e7210 */ /* 0x000fc40007fbe0ff */
[----:B------:R-:W-:-:S06]  /*3b70*/  IADD3.X R29, R37, UR9, RZ, P6, !PT ;  /* 0x00000009251d7c10 */ /* 0x000fcc000b7fe4ff */
[----:B------:R-:W-:Y:S05]  /*3b80*/  @!P4 BRA `(.L_x_57) ;  /* 0x000000000004c947 */ /* 0x000fea0003800000 */
[----:B------:R1:W5:Y:S02]  /*3b90*/  LDG.E.LTC128B R25, desc[UR18][R28.64] ;  /* 0x000000121c197981 */ /* 0x000364000c1e1920 */
.L_x_57:
[----:B------:R-:W-:Y:S05]  /*3ba0*/  BSYNC B1 ;  /* 0x0000000000017941 */ /* 0x000fea0003800000 */
.L_x_56:
[----:B0----5:R-:W-:Y:S01]  /*3bb0*/  FMUL R27, R25, R12 ;  /* 0x0000000c191b7220 */ /* 0x021fe20000400000 */
[----:B------:R-:W-:Y:S01]  /*3bc0*/  IMAD.X R31, R39, 0x1, R6, P5 ;  /* 0x00000001271f7824 */ /* 0x000fe200028e0606 */
[----:B------:R-:W-:Y:S01]  /*3bd0*/  ISETP.GT.AND P2, PT, R44, RZ, P0 ;  /* 0x000000ff2c00720c */ /* 0x000fe20000744270 */
[----:B------:R-:W-:Y:S01]  /*3be0*/  BSSY B1, `(.L_x_58) ;  /* 0x0000008000017945 */ /* 0x000fe20003800000 */
[----:B--2---:R-:W-:Y:S01]  /*3bf0*/  FFMA R33, R20, R13, R27 ;  /* 0x0000000d14217223 */ /* 0x004fe2000000001b */
[----:B------:R-:W-:Y:S02]  /*3c00*/  IADD3 R26, P6, R34, UR8, RZ ;  /* 0x00000008221a7c10 */ /* 0x000fe4000ffde0ff */
[----:B------:R-:W-:Y:S02]  /*3c10*/  IADD3 R32, P5, R40, R4, RZ ;  /* 0x0000000428207210 */ /* 0x000fe40007fbe0ff */
[----:B------:R0:W-:Y:S01]  /*3c20*/  @P4 STG.E desc[UR18][R30.64], R33 ;  /* 0x000000211e004986 */ /* 0x0001e2000c101912 */
[----:B------:R-:W-:-:S05]  /*3c30*/  IADD3.X R27, R35, UR9, RZ, P6, !PT ;  /* 0x00000009231b7c10 */ /* 0x000fca000b7fe4ff */
[----:B------:R-:W-:Y:S05]  /*3c40*/  @!P2 BRA `(.L_x_59) ;  /* 0x000000000004a947 */ /* 0x000fea0003800000 */
[----:B------:R2:W5:Y:S02]  /*3c50*/  LDG.E.LTC128B R25, desc[UR18][R26.64] ;  /* 0x000000121a197981 */ /* 0x000564000c1e1920 */
.L_x_59:
[----:B------:R-:W-:Y:S05]  /*3c60*/  BSYNC B1 ;  /* 0x0000000000017941 */ /* 0x000fea0003800000 */
.L_x_58:
[----:B-----5:R-:W-:Y:S01]  /*3c70*/  FMUL R43, R25, R12 ;  /* 0x0000000c192b7220 */ /* 0x020fe20000400000 */
[----:B0-----:R-:W-:Y:S01]  /*3c80*/  IMAD.X R33, R41, 0x1, R6, P5 ;  /* 0x0000000129217824 */ /* 0x001fe200028e0606 */
[----:B------:R-:W-:Y:S01]  /*3c90*/  ISETP.GT.AND P1, PT, R44, 0x8, P1 ;  /* 0x000000082c00780c */ /* 0x000fe20000f24270 */
[----:B------:R-:W-:Y:S01]  /*3ca0*/  BSSY B1, `(.L_x_60) ;  /* 0x0000008000017945 */ /* 0x000fe20003800000 */
[----:B------:R-:W-:Y:S01]  /*3cb0*/  FFMA R43, R22, R13, R43 ;  /* 0x0000000d162b7223 */ /* 0x000fe2000000002b */
[----:B---3--:R-:W-:Y:S02]  /*3cc0*/  IADD3 R36, P4, R36, UR6, RZ ;  /* 0x0000000624247c10 */ /* 0x008fe4000ff9e0ff */
[----:B------:R-:W-:Y:S02]  /*3cd0*/  IADD3 R42, P5, R38, R24, RZ ;  /* 0x00000018262a7210 */ /* 0x000fe40007fbe0ff */
[----:B------:R0:W-:Y:S01]  /*3ce0*/  @P2 STG.E desc[UR18][R32.64], R43 ;  /* 0x0000002b20002986 */ /* 0x0001e2000c101912 */
[----:B------:R-:W-:-:S05]  /*3cf0*/  IADD3.X R37, R37, UR7, RZ, P4, !PT ;  /* 0x0000000725257c10 */ /* 0x000fca000a7fe4ff */
[----:B------:R-:W-:Y:S05]  /*3d00*/  @!P1 BRA `(.L_x_61) ;  /* 0x0000000000049947 */ /* 0x000fea0003800000 */
[----:B------:R3:W5:Y:S02]  /*3d10*/  LDG.E.LTC128B R25, desc[UR18][R36.64] ;  /* 0x0000001224197981 */ /* 0x000764000c1e1920 */
.L_x_61:
[----:B------:R-:W-:Y:S05]  /*3d20*/  BSYNC B1 ;  /* 0x0000000000017941 */ /* 0x000fea0003800000 */
.L_x_60:
[----:B---3-5:R-:W-:Y:S01]  /*3d30*/  FMUL R37, R25, R12 ;  /* 0x0000000c19257220 */ /* 0x028fe20000400000 */
[----:B0-----:R-:W-:Y:S01]  /*3d40*/  IMAD.X R43, R39, 0x1, R23, P5 ;  /* 0x00000001272b7824 */ /* 0x001fe200028e0617 */
[----:B------:R-:W-:Y:S01]  /*3d50*/  ISETP.GT.AND P2, PT, R44, 0x8, P0 ;  /* 0x000000082c00780c */ /* 0x000fe20000744270 */
[----:B------:R-:W-:Y:S01]  /*3d60*/  BSSY B1, `(.L_x_62) ;  /* 0x0000007000017945 */ /* 0x000fe20003800000 */
[----:B------:R-:W-:Y:S01]  /*3d70*/  FFMA R37, R88, R13, R37 ;  /* 0x0000000d58257223 */ /* 0x000fe20000000025 */
[----:B----4-:R-:W-:-:S04]  /*3d80*/  IADD3 R34, P0, R34, UR6, RZ ;  /* 0x0000000622227c10 */ /* 0x010fc8000ff1e0ff */
[----:B------:R0:W-:Y:S01]  /*3d90*/  @P1 STG.E desc[UR18][R42.64], R37 ;  /* 0x000000252a001986 */ /* 0x0001e2000c101912 */
[----:B------:R-:W-:-:S05]  /*3da0*/  IADD3.X R35, R35, UR7, RZ, P0, !PT ;  /* 0x0000000723237c10 */ /* 0x000fca00087fe4ff */
[----:B------:R-:W-:Y:S05]  /*3db0*/  @!P2 BRA `(.L_x_63) ;  /* 0x000000000004a947 */ /* 0x000fea0003800000 */
[----:B------:R3:W5:Y:S02]  /*3dc0*/  LDG.E.LTC128B R25, desc[UR18][R34.64] ;  /* 0x0000001222197981 */ /* 0x000764000c1e1920 */
.L_x_63:
[----:B------:R-:W-:Y:S05]  /*3dd0*/  BSYNC B1 ;  /* 0x0000000000017941 */ /* 0x000fea0003800000 */
.L_x_62:
[----:B---3-5:R-:W-:Y:S01]  /*3de0*/  FMUL R35, R25, R12 ;  /* 0x0000000c19237220 */ /* 0x028fe20000400000 */
[----:B------:R-:W-:Y:S01]  /*3df0*/  IADD3 R34, P5, R40, R24, RZ ;  /* 0x0000001828227210 */ /* 0x000fe20007fbe0ff */
[----:B------:R-:W-:Y:S01]  /*3e00*/  BSSY B1, `(.L_x_64) ;  /* 0x000000c000017945 */ /* 0x000fe20003800000 */
[----:B------:R-:W-:Y:S01]  /*3e10*/  ISETP.GT.AND P1, PT, R5, 0x28, PT ;  /* 0x000000280500780c */ /* 0x000fe20003f24270 */
[----:B------:R-:W-:Y:S01]  /*3e20*/  FFMA R39, R90, R13, R35 ;  /* 0x0000000d5a277223 */ /* 0x000fe20000000023 */
[----:B------:R-:W-:Y:S01]  /*3e30*/  IADD3 R36, P6, R28, UR8, RZ ;  /* 0x000000081c247c10 */ /* 0x000fe2000ffde0ff */
[----:B------:R-:W-:Y:S01]  /*3e40*/  IMAD.X R35, R41, 0x1, R23, P5 ;  /* 0x0000000129237824 */ /* 0x000fe200028e0617 */
[----:B------:R-:W-:Y:S02]  /*3e50*/  ISETP.GT.AND P4, PT, R44, RZ, P1 ;  /* 0x000000ff2c00720c */ /* 0x000fe40000f84270 */
[----:B------:R-:W-:Y:S02]  /*3e60*/  ISETP.GT.AND P0, PT, R5, 0x29, PT ;  /* 0x000000290500780c */ /* 0x000fe40003f04270 */
[----:B------:R3:W-:Y:S01]  /*3e70*/  @P2 STG.E desc[UR18][R34.64], R39 ;  /* 0x0000002722002986 */ /* 0x0007e2000c101912 */
[----:B------:R-:W-:-:S02]  /*3e80*/  IADD3 R38, P5, R30, R4, RZ ;  /* 0x000000041e267210 */ /* 0x000fc40007fbe0ff */
[----:B0-----:R-:W-:-:S06]  /*3e90*/  IADD3.X R37, R29, UR9, RZ, P6, !PT ;  /* 0x000000091d257c10 */ /* 0x001fcc000b7fe4ff */
[----:B------:R-:W-:Y:S05]  /*3ea0*/  @!P4 BRA `(.L_x_65) ;  /* 0x000000000004c947 */ /* 0x000fea0003800000 */
[----:B------:R0:W5:Y:S02]  /*3eb0*/  LDG.E.LTC128B R25, desc[UR18][R36.64] ;  /* 0x0000001224197981 */ /* 0x000164000c1e1920 */
.L_x_65:
[----:B------:R-:W-:Y:S05]  /*3ec0*/  BSYNC B1 ;  /* 0x0000000000017941 */ /* 0x000fea0003800000 */
.L_x_64:
[----:B---3-5:R-:W-:Y:S01]  /*3ed0*/  FMUL R35, R25, R12 ;  /* 0x0000000c19237220 */ /* 0x028fe20000400000 */
        /* <DEDUP_REMOVED lines=10> */
.L_x_67:
[----:B------:R-:W-:Y:S05]  /*3f80*/  BSYNC B1 ;  /* 0x0000000000017941 */ /* 0x000fea0003800000 */
.L_x_66:
[----:B-----5:R-:W-:Y:S01]  /*3f90*/  FMUL R43, R25, R12 ;  /* 0x0000000c192b7220 */ /* 0x020fe20000400000 */
[----:B---3--:R-:W-:Y:S01]  /*3fa0*/  IMAD.X R41, R33, 0x1, R6, P5 ;  /* 0x0000000121297824 */ /* 0x008fe200028e0606 */
        /* <DEDUP_REMOVED lines=9> */
.L_x_69:
[----:B------:R-:W-:Y:S05]  /*4040*/  BSYNC B1 ;  /* 0x0000000000017941 */ /* 0x000fea0003800000 */
.L_x_68:
[----:B---3-5:R-:W-:Y:S01]  /*4050*/  FMUL R29, R25, R12 ;  /* 0x0000000c191d7220 */ /* 0x028fe20000400000 */
[----:B-1----:R-:W-:Y:S01]  /*4060*/  IMAD.X R43, R31, 0x1, R23, P5 ;  /* 0x000000011f2b7824 */ /* 0x002fe200028e0617 */
[----:B------:R-:W-:Y:S01]  /*4070*/  ISETP.GT.AND P2, PT, R44, 0x8, P0 ;  /* 0x000000082c00780c */ /* 0x000fe20000744270 */
[----:B------:R-:W-:Y:S01]  /*4080*/  BSSY B1, `(.L_x_70) ;  /* 0x0000007000017945 */ /* 0x000fe20003800000 */
[----:B------:R-:W-:Y:S01]  /*4090*/  FFMA R29, R96, R13, R29 ;  /* 0x0000000d601d7223 */ /* 0x000fe2000000001d */
[----:B--2---:R-:W-:-:S04]  /*40a0*/  IADD3 R26, P0, R26, UR6, RZ ;  /* 0x000000061a1a7c10 */ /* 0x004fc8000ff1e0ff */
[----:B------:R1:W-:Y:S01]  /*40b0*/  @P1 STG.E desc[UR18][R42.64], R29 ;  /* 0x0000001d2a001986 */ /* 0x0003e2000c101912 */
[----:B------:R-:W-:-:S05]  /*40c0*/  IADD3.X R27, R27, UR7, RZ, P0, !PT ;  /* 0x000000071b1b7c10 */ /* 0x000fca00087fe4ff */
[----:B------:R-:W-:Y:S05]  /*40d0*/  @!P2 BRA `(.L_x_71) ;  /* 0x000000000004a947 */ /* 0x000fea0003800000 */
[----:B------:R2:W5:Y:S02]  /*40e0*/  LDG.E.LTC128B R25, desc[UR18][R26.64] ;  /* 0x000000121a197981 */ /* 0x000564000c1e1920 */
.L_x_71:
[----:B------:R-:W-:Y:S05]  /*40f0*/  BSYNC B1 ;  /* 0x0000000000017941 */ /* 0x000fea0003800000 */
.L_x_70:
[----:B--2--5:R-:W-:Y:S01]  /*4100*/  FMUL R27, R25, R12 ;  /* 0x0000000c191b7220 */ /* 0x024fe20000400000 */
        /* <DEDUP_REMOVED lines=10> */
[----:B-1----:R-:W-:-:S06]  /*41b0*/  IADD3.X R29, R37, UR9, RZ, P6, !PT ;  /* 0x00000009251d7c10 */ /* 0x002fcc000b7fe4ff */
[----:B------:R-:W-:Y:S05]  /*41c0*/  @!P4 BRA `(.L_x_73) ;  /* 0x000000000004c947 */ /* 0x000fea0003800000 */
[----:B------:R1:W5:Y:S02]  /*41d0*/  LDG.E.LTC128B R25, desc[UR18][R28.64] ;  /* 0x000000121c197981 */ /* 0x000364000c1e1920 */
.L_x_73:
[----:B------:R-:W-:Y:S05]  /*41e0*/  BSYNC B1 ;  /* 0x0000000000017941 */ /* 0x000fea0003800000 */
.L_x_72:
[----:B--2--5:R-:W-:Y:S01]  /*41f0*/  FMUL R27, R25, R12 ;  /* 0x0000000c191b7220 */ /* 0x024fe20000400000 */
        /* <DEDUP_REMOVED lines=10> */
.L_x_75:
[----:B------:R-:W-:Y:S05]  /*42a0*/  BSYNC B1 ;  /* 0x0000000000017941 */ /* 0x000fea0003800000 */
.L_x_74:
[----:B-----5:R-:W-:Y:S01]  /*42b0*/  FMUL R43, R25, R12 ;  /* 0x0000000c192b7220 */ /* 0x020fe20000400000 */
[----:B--2---:R-:W-:Y:S01]  /*42c0*/  IMAD.X R33, R41, 0x1, R6, P5 ;  /* 0x0000000129217824 */ /* 0x004fe200028e0606 */
[----:B------:R-:W-:Y:S01]  /*42d0*/  ISETP.GT.AND P1, PT, R44, 0x8, P1 ;  /* 0x000000082c00780c */ /* 0x000fe20000f24270 */
[----:B------:R-:W-:Y:S01]  /*42e0*/  BSSY B1, `(.L_x_76) ;  /* 0x0000008000017945 */ /* 0x000fe20003800000 */
[----:B------:R-:W-:Y:S01]  /*42f0*/  FFMA R43, R102, R13, R43 ;  /* 0x0000000d662b7223 */ /* 0x000fe2000000002b */
[----:B0-----:R-:W-:Y:S02]  /*4300*/  IADD3 R36, P4, R36, UR6, RZ ;  /* 0x0000000624247c10 */ /* 0x001fe4000ff9e0ff */
[----:B------:R-:W-:Y:S02]  /*4310*/  IADD3 R42, P5, R38, R24, RZ ;  /* 0x00000018262a7210 */ /* 0x000fe40007fbe0ff */
[----:B------:R0:W-:Y:S01]  /*4320*/  @P2 STG.E desc[UR18][R32.64], R43 ;  /* 0x0000002b20002986 */ /* 0x0001e2000c101912 */
[----:B------:R-:W-:-:S05]  /*4330*/  IADD3.X R37, R37, UR7, RZ, P4, !PT ;  /* 0x0000000725257c10 */ /* 0x000fca000a7fe4ff */
[----:B------:R-:W-:Y:S05]  /*4340*/  @!P1 BRA `(.L_x_77) ;  /* 0x0000000000049947 */ /* 0x000fea0003800000 */
[----:B------:R2:W5:Y:S02]  /*4350*/  LDG.E.LTC128B R25, desc[UR18][R36.64] ;  /* 0x0000001224197981 */ /* 0x000564000c1e1920 */
.L_x_77:
[----:B------:R-:W-:Y:S05]  /*4360*/  BSYNC B1 ;  /* 0x0000000000017941 */ /* 0x000fea0003800000 */
.L_x_76:
[----:B--2--5:R-:W-:Y:S01]  /*4370*/  FMUL R37, R25, R12 ;  /* 0x0000000c19257220 */ /* 0x024fe20000400000 */
        /* <DEDUP_REMOVED lines=9> */
.L_x_79:
[----:B------:R-:W-:Y:S05]  /*4410*/  BSYNC B1 ;  /* 0x0000000000017941 */ /* 0x000fea0003800000 */
.L_x_78:
        /* <DEDUP_REMOVED lines=14> */
.L_x_81:
[----:B------:R-:W-:Y:S05]  /*4500*/  BSYNC B1 ;  /* 0x0000000000017941 */ /* 0x000fea0003800000 */
.L_x_80:
        /* <DEDUP_REMOVED lines=11> */
.L_x_83:
[----:B------:R-:W-:Y:S05]  /*45c0*/  BSYNC B1 ;  /* 0x0000000000017941 */ /* 0x000fea0003800000 */
.L_x_82:
[----:B-----5:R-:W-:Y:S01]  /*45d0*/  FMUL R43, R25, R12 ;  /* 0x0000000c192b7220 */ /* 0x020fe20000400000 */
[----:B--2---:R-:W-:Y:S01]  /*45e0*/  IMAD.X R41, R33, 0x1, R6, P5 ;  /* 0x0000000121297824 */ /* 0x004fe200028e0606 */
        /* <DEDUP_REMOVED lines=9> */
.L_x_85:
[----:B------:R-:W-:Y:S05]  /*4680*/  BSYNC B1 ;  /* 0x0000000000017941 */ /* 0x000fea0003800000 */
.L_x_84:
[----:B--2--5:R-:W-:Y:S01]  /*4690*/  FMUL R29, R25, R12 ;  /* 0x0000000c191d7220 */ /* 0x024fe20000400000 */
[----:B-1----:R-:W-:Y:S01]  /*46a0*/  IMAD.X R43, R31, 0x1, R23, P5 ;  /* 0x000000011f2b7824 */ /* 0x002fe200028e0617 */
[----:B------:R-:W-:Y:S01]  /*46b0*/  ISETP.GT.AND P2, PT, R44, 0x8, P0 ;  /* 0x000000082c00780c */ /* 0x000fe20000744270 */
[----:B------:R-:W-:Y:S01]  /*46c0*/  BSSY B1, `(.L_x_86) ;  /* 0x0000007000017945 */ /* 0x000fe20003800000 */
[----:B------:R-:W-:Y:S01]  /*46d0*/  FFMA R29, R112, R13, R29 ;  /* 0x0000000d701d7223 */ /* 0x000fe2000000001d */
[----:B---3--:R-:W-:-:S04]  /*46e0*/  IADD3 R26, P0, R26, UR6, RZ ;  /* 0x000000061a1a7c10 */ /* 0x008fc8000ff1e0ff */
[----:B------:R1:W-:Y:S01]  /*46f0*/  @P1 STG.E desc[UR18][R42.64], R29 ;  /* 0x0000001d2a001986 */ /* 0x0003e2000c101912 */
[----:B------:R-:W-:-:S05]  /*4700*/  IADD3.X R27, R27, UR7, RZ, P0, !PT ;  /* 0x000000071b1b7c10 */ /* 0x000fca00087fe4ff */
[----:B------:R-:W-:Y:S05]  /*4710*/  @!P2 BRA `(.L_x_87) ;  /* 0x000000000004a947 */ /* 0x000fea0003800000 */
[----:B------:R2:W5:Y:S02]  /*4720*/  LDG.E.LTC128B R25, desc[UR18][R26.64] ;  /* 0x000000121a197981 */ /* 0x000564000c1e1920 */
.L_x_87:
[----:B------:R-:W-:Y:S05]  /*4730*/  BSYNC B1 ;  /* 0x0000000000017941 */ /* 0x000fea0003800000 */
.L_x_86:
        /* <DEDUP_REMOVED lines=14> */
.L_x_89:
[----:B------:R-:W-:Y:S05]  /*4820*/  BSYNC B1 ;  /* 0x0000000000017941 */ /* 0x000fea0003800000 */
.L_x_88:
        /* <DEDUP_REMOVED lines=11> */
.L_x_91:
[----:B------:R-:W-:Y:S05]  /*48e0*/  BSYNC B1 ;  /* 0x0000000000017941 */ /* 0x000fea0003800000 */
.L_x_90:
        /* <DEDUP_REMOVED lines=11> */
.L_x_93:
[----:B------:R-:W-:Y:S05]  /*49a0*/  BSYNC B1 ;  /* 0x0000000000017941 */ /* 0x000fea0003800000 */
.L_x_92:
        /* <DEDUP_REMOVED lines=10> */
.L_x_95:
[----:B------:R-:W-:Y:S05]  /*4a50*/  BSYNC B1 ;  /* 0x0000000000017941 */ /* 0x000fea0003800000 */
.L_x_94:
        /* <DEDUP_REMOVED lines=14> */
.L_x_97:
[----:B------:R-:W-:Y:S05]  /*4b40*/  BSYNC B1 ;  /* 0x0000000000017941 */ /* 0x000fea0003800000 */
.L_x_96:
        /* <DEDUP_REMOVED lines=11> */
.L_x_99:
[----:B------:R-:W-:Y:S05]  /*4c00*/  BSYNC B1 ;  /* 0x0000000000017941 */ /* 0x000fea0003800000 */
.L_x_98:
        /* <DEDUP_REMOVED lines=11> */
.L_x_101:
[----:B------:R-:W-:Y:S05]  /*4cc0*/  BSYNC B1 ;  /* 0x0000000000017941 */ /* 0x000fea0003800000 */
.L_x_100:
        /* <DEDUP_REMOVED lines=10> */
.L_x_103:
[----:B------:R-:W-:Y:S05]  /*4d70*/  BSYNC B1 ;  /* 0x0000000000017941 */ /* 0x000fea0003800000 */
.L_x_102:
        /* <DEDUP_REMOVED lines=14> */
.L_x_105:
[----:B------:R-:W-:Y:S05]  /*4e60*/  BSYNC B1 ;  /* 0x0000000000017941 */ /* 0x000fea0003800000 */
.L_x_104:
        /* <DEDUP_REMOVED lines=11> */
.L_x_107:
[----:B------:R-:W-:Y:S05]  /*4f20*/  BSYNC B1 ;  /* 0x0000000000017941 */ /* 0x000fea0003800000 */
.L_x_106:
        /* <DEDUP_REMOVED lines=11> */
.L_x_109:
[----:B------:R-:W-:Y:S05]  /*4fe0*/  BSYNC B1 ;  /* 0x0000000000017941 */ /* 0x000fea0003800000 */
.L_x_108:
        /* <DEDUP_REMOVED lines=10> */
.L_x_111:
[----:B------:R-:W-:Y:S05]  /*5090*/  BSYNC B1 ;  /* 0x0000000000017941 */ /* 0x000fea0003800000 */
.L_x_110:
        /* <DEDUP_REMOVED lines=14> */
.L_x_113:
[----:B------:R-:W-:Y:S05]  /*5180*/  BSYNC B1 ;  /* 0x0000000000017941 */ /* 0x000fea0003800000 */
.L_x_112:
        /* <DEDUP_REMOVED lines=11> */
.L_x_115:
[----:B------:R-:W-:Y:S05]  /*5240*/  BSYNC B1 ;  /* 0x0000000000017941 */ /* 0x000fea0003800000 */
.L_x_114:
        /* <DEDUP_REMOVED lines=11> */
.L_x_117:
[----:B------:R-:W-:Y:S05]  /*5300*/  BSYNC B1 ;  /* 0x0000000000017941 */ /* 0x000fea0003800000 */
.L_x_116:
        /* <DEDUP_REMOVED lines=10> */
.L_x_119:
[----:B------:R-:W-:Y:S05]  /*53b0*/  BSYNC B1 ;  /* 0x0000000000017941 */ /* 0x000fea0003800000 */
.L_x_118:
        /* <DEDUP_REMOVED lines=14> */
.L_x_121:
[----:B------:R-:W-:Y:S05]  /*54a0*/  BSYNC B1 ;  /* 0x0000000000017941 */ /* 0x000fea0003800000 */
.L_x_120:
        /* <DEDUP_REMOVED lines=11> */
.L_x_123:
[----:B------:R-:W-:Y:S05]  /*5560*/  BSYNC B1 ;  /* 0x0000000000017941 */ /* 0x000fea0003800000 */
.L_x_122:
        /* <DEDUP_REMOVED lines=11> */
.L_x_125:
[----:B------:R-:W-:Y:S05]  /*5620*/  BSYNC B1 ;  /* 0x0000000000017941 */ /* 0x000fea0003800000 */
.L_x_124:
        /* <DEDUP_REMOVED lines=10> */
.L_x_127:
[----:B------:R-:W-:Y:S05]  /*56d0*/  BSYNC B1 ;  /* 0x0000000000017941 */ /* 0x000fea0003800000 */
.L_x_126:
        /* <DEDUP_REMOVED lines=14> */
.L_x_129:
[----:B------:R-:W-:Y:S05]  /*57c0*/  BSYNC B1 ;  /* 0x0000000000017941 */ /* 0x000fea0003800000 */
.L_x_128:
        /* <DEDUP_REMOVED lines=11> */
.L_x_131:
[----:B------:R-:W-:Y:S05]  /*5880*/  BSYNC B1 ;  /* 0x0000000000017941 */ /* 0x000fea0003800000 */
.L_x_130:
        /* <DEDUP_REMOVED lines=11> */
.L_x_133:
[----:B------:R-:W-:Y:S05]  /*5940*/  BSYNC B1 ;  /* 0x0000000000017941 */ /* 0x000fea0003800000 */
.L_x_132:
        /* <DEDUP_REMOVED lines=10> */
.L_x_135:
[----:B------:R-:W-:Y:S05]  /*59f0*/  BSYNC B1 ;  /* 0x0000000000017941 */ /* 0x000fea0003800000 */
.L_x_134:
[----:B--2--5:R-:W-:Y:S01]  /*5a00*/  FMUL R27, R25, R12 ;  /* 0x0000000c191b7220 */ /* 0x024fe20000400000 */
[----:B------:R-:W-:Y:S01]  /*5a10*/  IADD3 R26, P2, R32, R24, RZ ;  /* 0x00000018201a7210 */ /* 0x000fe20007f5e0ff */
[----:B------:R-:W-:Y:S01]  /*5a20*/  BSSY B1, `(.L_x_136) ;  /* 0x000000c000017945 */ /* 0x000fe20003800000 */
[C---:B------:R-:W-:Y:S01]  /*5a30*/  ISETP.GT.AND P4, PT, R5.reuse, 0x70, PT ;  /* 0x000000700500780c */ /* 0x040fe20003f84270 */
[----:B------:R-:W-:Y:S01]  /*5a40*/  FFMA R31, R162, R13, R27 ;  /* 0x0000000da21f7223 */ /* 0x000fe2000000001b */
[----:B------:R-:W-:Y:S01]  /*5a50*/  ISETP.GT.AND P1, PT, R5, 0x71, PT ;  /* 0x000000710500780c */ /* 0x000fe20003f24270 */
[----:B------:R-:W-:Y:S01]  /*5a60*/  IMAD.X R27, R33, 0x1, R23, P2 ;  /* 0x00000001211b7824 */ /* 0x000fe200010e0617 */
[----:B------:R-:W-:Y:S02]  /*5a70*/  ISETP.GT.AND P5, PT, R44, RZ, P4 ;  /* 0x000000ff2c00720c */ /* 0x000fe400027a4270 */
[----:B------:R-:W-:Y:S02]  /*5a80*/  IADD3 R28, P2, R36, UR8, RZ ;  /* 0x00000008241c7c10 */ /* 0x000fe4000ff5e0ff */
[----:B------:R2:W-:Y:S01]  /*5a90*/  @P0 STG.E desc[UR18][R26.64], R31 ;  /* 0x0000001f1a000986 */ /* 0x0005e2000c101912 */
[----:B------:R-:W-:-:S02]  /*5aa0*/  IADD3 R30, P6, R38, R4, RZ ;  /* 0x00000004261e7210 */ /* 0x000fc40007fde0ff */
[----:B-1----:R-:W-:-:S06]  /*5ab0*/  IADD3.X R29, R37, UR9, RZ, P2, !PT ;  /* 0x00000009251d7c10 */ /* 0x002fcc00097fe4ff */
[----:B------:R-:W-:Y:S05]  /*5ac0*/  @!P5 BRA `(.L_x_137) ;  /* 0x000000000004d947 */ /* 0x000fea0003800000 */
[----:B------:R1:W5:Y:S02]  /*5ad0*/  LDG.E.LTC128B R25, desc[UR18][R28.64] ;  /* 0x000000121c197981 */ /* 0x000364000c1e1920 */
.L_x_137:
[----:B------:R-:W-:Y:S05]  /*5ae0*/  BSYNC B1 ;  /* 0x0000000000017941 */ /* 0x000fea0003800000 */
.L_x_136:
[----:B--2--5:R-:W-:Y:S01]  /*5af0*/  FMUL R27, R25, R12 ;  /* 0x0000000c191b7220 */ /* 0x024fe20000400000 */
[----:B------:R-:W-:Y:S01]  /*5b00*/  IMAD.X R31, R39, 0x1, R6, P6 ;  /* 0x00000001271f7824 */ /* 0x000fe200030e0606 */
[----:B------:R-:W-:Y:S01]  /*5b10*/  ISETP.GT.AND P2, PT, R44, RZ, P1 ;  /* 0x000000ff2c00720c */ /* 0x000fe20000f44270 */
[----:B------:R-:W-:Y:S01]  /*5b20*/  BSSY B1, `(.L_x_138) ;  /* 0x0000007000017945 */ /* 0x000fe20003800000 */
[----:B------:R-:W-:Y:S01]  /*5b30*/  FFMA R27, R164, R13, R27 ;  /* 0x0000000da41b7223 */ /* 0x000fe2000000001b */
[----:B------:R-:W-:-:S04]  /*5b40*/  IADD3 R46, P0, R34, UR8, RZ ;  /* 0x00000008222e7c10 */ /* 0x000fc8000ff1e0ff */
[----:B------:R2:W-:Y:S01]  /*5b50*/  @P5 STG.E desc[UR18][R30.64], R27 ;  /* 0x0000001b1e005986 */ /* 0x0005e2000c101912 */
[----:B------:R-:W-:-:S05]  /*5b60*/  IADD3.X R47, R35, UR9, RZ, P0, !PT ;  /* 0x00000009232f7c10 */ /* 0x000fca00087fe4ff */
[----:B------:R-:W-:Y:S05]  /*5b70*/  @!P2 BRA `(.L_x_139) ;  /* 0x000000000004a947 */ /* 0x000fea0003800000 */
[----:B------:R3:W5:Y:S02]  /*5b80*/  LDG.E.LTC128B R25, desc[UR18][R46.64] ;  /* 0x000000122e197981 */ /* 0x000764000c1e1920 */
.L_x_139:
[----:B------:R-:W-:Y:S05]  /*5b90*/  BSYNC B1 ;  /* 0x0000000000017941 */ /* 0x000fea0003800000 */
.L_x_138:
[----:B--2--5:R-:W-:Y:S01]  /*5ba0*/  FMUL R27, R25, R12 ;  /* 0x0000000c191b7220 */ /* 0x024fe20000400000 */
[----:B------:R-:W-:Y:S01]  /*5bb0*/  IADD3 R26, P5, R40, R4, RZ ;  /* 0x00000004281a7210 */ /* 0x000fe20007fbe0ff */
[----:B------:R-:W-:Y:S01]  /*5bc0*/  BSSY B1, `(.L_x_140) ;  /* 0x000000b000017945 */ /* 0x000fe20003800000 */
[----:B------:R-:W-:Y:S01]  /*5bd0*/  ISETP.GT.AND P4, PT, R44, 0x8, P4 ;  /* 0x000000082c00780c */ /* 0x000fe20002784270 */
[----:B------:R-:W-:Y:S01]  /*5be0*/  FFMA R43, R166, R13, R27 ;  /* 0x0000000da62b7223 */ /* 0x000fe2000000001b */
[----:B------:R-:W-:Y:S01]  /*5bf0*/  IADD3 R32, P6, R36, UR6, RZ ;  /* 0x0000000624207c10 */ /* 0x000fe2000ffde0ff */
[----:B------:R-:W-:Y:S01]  /*5c00*/  IMAD.X R27, R41, 0x1, R6, P5 ;  /* 0x00000001291b7824 */ /* 0x000fe200028e0606 */
[----:B------:R-:W-:Y:S02]  /*5c10*/  ISETP.GT.AND P0, PT, R5, 0x78, PT ;  /* 0x000000780500780c */ /* 0x000fe40003f04270 */
[----:B------:R-:W-:Y:S02]  /*5c20*/  IADD3 R42, P5, R38, R24, RZ ;  /* 0x00000018262a7210 */ /* 0x000fe40007fbe0ff */
[----:B------:R2:W-:Y:S01]  /*5c30*/  @P2 STG.E desc[UR18][R26.64], R43 ;  /* 0x0000002b1a002986 */ /* 0x0005e2000c101912 */
[----:B------:R-:W-:-:S04]  /*5c40*/  IADD3.X R33, R37, UR7, RZ, P6, !PT ;  /* 0x0000000725217c10 */ /* 0x000fc8000b7fe4ff */
[----:B------:R-:W-:Y:S06]  /*5c50*/  @!P4 BRA `(.L_x_141) ;  /* 0x000000000004c947 */ /* 0x000fec0003800000 */
[----:B------:R0:W5:Y:S02]  /*5c60*/  LDG.E.LTC128B R25, desc[UR18][R32.64] ;  /* 0x0000001220197981 */ /* 0x000164000c1e1920 */
.L_x_141:
[----:B------:R-:W-:Y:S05]  /*5c70*/  BSYNC B1 ;  /* 0x0000000000017941 */ /* 0x000fea0003800000 */
.L_x_140:
[----:B0----5:R-:W-:Y:S01]  /*5c80*/  FMUL R33, R25, R12 ;  /* 0x0000000c19217220 */ /* 0x021fe20000400000 */
[----:B------:R-:W-:Y:S01]  /*5c90*/  ISETP.GT.AND P2, PT, R5, 0x79, PT ;  /* 0x000000790500780c */ /* 0x000fe20003f44270 */
[----:B--2---:R-:W-:Y:S01]  /*5ca0*/  IMAD.X R43, R39, 0x1, R23, P5 ;  /* 0x00000001272b7824 */ /* 0x004fe200028e0617 */
[----:B------:R-:W-:Y:S01]  /*5cb0*/  ISETP.GT.AND P1, PT, R44, 0x8, P1 ;  /* 0x000000082c00780c */ /* 0x000fe20000f24270 */
[----:B------:R-:W-:Y:S01]  /*5cc0*/  FFMA R5, R168, R13, R33 ;  /* 0x0000000da8057223 */ /* 0x000fe20000000021 */
[----:B------:R-:W-:Y:S01]  /*5cd0*/  IADD3 R32, P5, R34, UR6, RZ ;  /* 0x0000000622207c10 */ /* 0x000fe2000ffbe0ff */
[----:B------:R-:W-:Y:S03]  /*5ce0*/  BSSY B1, `(.L_x_142) ;  /* 0x0000005000017945 */ /* 0x000fe60003800000 */
[----:B------:R0:W-:Y:S01]  /*5cf0*/  @P4 STG.E desc[UR18][R42.64], R5 ;  /* 0x000000052a004986 */ /* 0x0001e2000c101912 */
[----:B------:R-:W-:-:S06]  /*5d00*/  IADD3.X R33, R35, UR7, RZ, P5, !PT ;  /* 0x0000000723217c10 */ /* 0x000fcc000affe4ff */
[----:B------:R-:W-:Y:S05]  /*5d10*/  @!P1 BRA `(.L_x_143) ;  /* 0x0000000000049947 */ /* 0x000fea0003800000 */
[----:B------:R2:W5:Y:S02]  /*5d20*/  LDG.E.LTC128B R25, desc[UR18][R32.64] ;  /* 0x0000001220197981 */ /* 0x000564000c1e1920 */
.L_x_143:
[----:B------:R-:W-:Y:S05]  /*5d30*/  BSYNC B1 ;  /* 0x0000000000017941 */ /* 0x000fea0003800000 */
.L_x_142:
[----:B--2---:R-:W-:Y:S01]  /*5d40*/  IADD3 R32, P6, R40, R24, RZ ;  /* 0x0000001828207210 */ /* 0x004fe20007fde0ff */
[----:B0----5:R-:W-:Y:S01]  /*5d50*/  FMUL R5, R25, R12 ;  /* 0x0000000c19057220 */ /* 0x021fe20000400000 */
[----:B------:R-:W-:Y:S01]  /*5d60*/  ISETP.GT.AND P4, PT, R44, RZ, P0 ;  /* 0x000000ff2c00720c */ /* 0x000fe20000784270 */
[----:B------:R-:W-:Y:S01]  /*5d70*/  BSSY B1, `(.L_x_144) ;  /* 0x0000009000017945 */ /* 0x000fe20003800000 */
[----:B----4-:R-:W-:Y:S01]  /*5d80*/  IADD3 R34, P5, R30, R4, RZ ;  /* 0x000000041e227210 */ /* 0x010fe20007fbe0ff */
[----:B------:R-:W-:Y:S02]  /*5d90*/  IMAD.X R33, R41, 0x1, R23, P6 ;  /* 0x0000000129217824 */ /* 0x000fe400030e0617 */
[----:B------:R-:W-:-:S05]  /*5da0*/  FFMA R5, R170, R13, R5 ;  /* 0x0000000daa057223 */ /* 0x000fca0000000005 */
[----:B------:R0:W-:Y:S03]  /*5db0*/  @P1 STG.E desc[UR18][R32.64], R5 ;  /* 0x0000000520001986 */ /* 0x0001e6000c101912 */
[----:B------:R-:W-:Y:S05]  /*5dc0*/  @!P4 BRA `(.L_x_145) ;  /* 0x00000000000cc947 */ /* 0x000fea0003800000 */
[----:B0-----:R-:W-:-:S04]  /*5dd0*/  IADD3 R32, P1, R28, UR8, RZ ;  /* 0x000000081c207c10 */ /* 0x001fc8000ff3e0ff */
[----:B------:R-:W-:-:S05]  /*5de0*/  IADD3.X R33, R29, UR9, RZ, P1, !PT ;  /* 0x000000091d217c10 */ /* 0x000fca0008ffe4ff */
[----:B------:R2:W5:Y:S04]  /*5df0*/  LDG.E.LTC128B R25, desc[UR18][R32.64] ;  /* 0x0000001220197981 */ /* 0x000568000c1e1920 */
.L_x_145:
[----:B------:R-:W-:Y:S05]  /*5e00*/  BSYNC B1 ;  /* 0x0000000000017941 */ /* 0x000fea0003800000 */
.L_x_144:
[----:B0----5:R-:W-:Y:S01]  /*5e10*/  FMUL R5, R25, R12 ;  /* 0x0000000c19057220 */ /* 0x021fe20000400000 */
[----:B------:R-:W-:Y:S01]  /*5e20*/  IMAD.X R35, R31, 0x1, R6, P5 ;  /* 0x000000011f237824 */ /* 0x000fe200028e0606 */
[----:B------:R-:W-:Y:S01]  /*5e30*/  ISETP.GT.AND P1, PT, R44, RZ, P2 ;  /* 0x000000ff2c00720c */ /* 0x000fe20001724270 */
[----:B------:R-:W-:Y:S01]  /*5e40*/  BSSY B1, `(.L_x_146) ;  /* 0x0000008000017945 */ /* 0x000fe20003800000 */
[----:B--2---:R-:W-:Y:S01]  /*5e50*/  FFMA R33, R172, R13, R5 ;  /* 0x0000000dac217223 */ /* 0x004fe20000000005 */
[----:B------:R-:W-:Y:S02]  /*5e60*/  IADD3 R32, P5, R26, R4, RZ ;  /* 0x000000041a207210 */ /* 0x000fe40007fbe0ff */
[----:B------:R-:W-:Y:S02]  /*5e70*/  IADD3 R4, P6, R46, UR8, RZ ;  /* 0x000000082e047c10 */ /* 0x000fe4000ffde0ff */
[----:B------:R0:W-:Y:S02]  /*5e80*/  @P4 STG.E desc[UR18][R34.64], R33 ;  /* 0x0000002122004986 */ /* 0x0001e4000c101912 */
[----:B------:R-:W-:-:S04]  /*5e90*/  IADD3.X R5, R47, UR9, RZ, P6, !PT ;  /* 0x000000092f057c10 */ /* 0x000fc8000b7fe4ff */
[----:B------:R-:W-:Y:S05]  /*5ea0*/  @!P1 BRA `(.L_x_147) ;  /* 0x0000000000049947 */ /* 0x000fea0003800000 */
[----:B------:R2:W5:Y:S02]  /*5eb0*/  LDG.E.LTC128B R25, desc[UR18][R4.64] ;  /* 0x0000001204197981 */ /* 0x000564000c1e1920 */
.L_x_147:
[----:B------:R-:W-:Y:S05]  /*5ec0*/  BSYNC B1 ;  /* 0x0000000000017941 */ /* 0x000fea0003800000 */
.L_x_146:
[----:B--2--5:R-:W-:Y:S01]  /*5ed0*/  FMUL R5, R25, R12 ;  /* 0x0000000c19057220 */ /* 0x024fe20000400000 */
[----:B0-----:R-:W-:Y:S01]  /*5ee0*/  IMAD.X R33, R27, 0x1, R6, P5 ;  /* 0x000000011b217824 */ /* 0x001fe200028e0606 */
[----:B------:R-:W-:Y:S01]  /*5ef0*/  ISETP.GT.AND P0, PT, R44, 0x8, P0 ;  /* 0x000000082c00780c */ /* 0x000fe20000704270 */
        /* <DEDUP_REMOVED lines=8> */
.L_x_149:
[----:B------:R-:W-:Y:S05]  /*5f80*/  BSYNC B1 ;  /* 0x0000000000017941 */ /* 0x000fea0003800000 */
.L_x_148:
[----:B------:R-:W-:Y:S01]  /*5f90*/  ISETP.GT.AND P2, PT, R44, 0x8, P2 ;  /* 0x000000082c00780c */ /* 0x000fe20001744270 */
[----:B--2--5:R-:W-:Y:S01]  /*5fa0*/  FMUL R5, R25, R12 ;  /* 0x0000000c19057220 */ /* 0x024fe20000400000 */
[----:B0-----:R-:W-:Y:S01]  /*5fb0*/  IMAD.X R35, R31, 0x1, R23, P5 ;  /* 0x000000011f237824 */ /* 0x001fe200028e0617 */
[----:B------:R-:W-:Y:S02]  /*5fc0*/  BSSY B1, `(.L_x_150) ;  /* 0x0000007000017945 */ /* 0x000fe40003800000 */
[----:B-1----:R-:W-:-:S05]  /*5fd0*/  FFMA R29, R176, R13, R5 ;  /* 0x0000000db01d7223 */ /* 0x002fca0000000005 */
[----:B------:R0:W-:Y:S01]  /*5fe0*/  @P0 STG.E desc[UR18][R34.64], R29 ;  /* 0x0000001d22000986 */ /* 0x0001e2000c101912 */
[----:B------:R-:W-:-:S04]  /*5ff0*/  IADD3 R4, P0, R46, UR6, RZ ;  /* 0x000000062e047c10 */ /* 0x000fc8000ff1e0ff */
[----:B------:R-:W-:Y:S01]  /*6000*/  IADD3.X R5, R47, UR7, RZ, P0, !PT ;  /* 0x000000072f057c10 */ /* 0x000fe200087fe4ff */
[----:B------:R-:W-:Y:S08]  /*6010*/  @!P2 BRA `(.L_x_151) ;  /* 0x000000000004a947 */ /* 0x000ff00003800000 */
[----:B------:R1:W5:Y:S02]  /*6020*/  LDG.E.LTC128B R25, desc[UR18][R4.64] ;  /* 0x0000001204197981 */ /* 0x000364000c1e1920 */
.L_x_151:
[----:B------:R-:W-:Y:S05]  /*6030*/  BSYNC B1 ;  /* 0x0000000000017941 */ /* 0x000fea0003800000 */
.L_x_150:
[----:B------:R-:W-:Y:S05]  /*6040*/  @!P2 BRA `(.L_x_152) ;  /* 0x000000140094a947 */ /* 0x000fea0003800000 */
[----:B------:R-:W-:Y:S01]  /*6050*/  IADD3 R24, P0, R26, R24, RZ ;  /* 0x000000181a187210 */ /* 0x000fe20007f1e0ff */
[----:B-1---5:R-:W-:-:S04]  /*6060*/  FMUL R5, R25, R12 ;  /* 0x0000000c19057220 */ /* 0x022fc80000400000 */
[----:B------:R-:W-:Y:S02]  /*6070*/  IMAD.X R25, R27, 0x1, R23, P0 ;  /* 0x000000011b197824 */ /* 0x000fe400000e0617 */
[----:B------:R-:W-:-:S05]  /*6080*/  FFMA R5, R178, R13, R5 ;  /* 0x0000000db2057223 */ /* 0x000fca0000000005 */
[----:B------:R2:W-:Y:S01]  /*6090*/  STG.E desc[UR18][R24.64], R5 ;  /* 0x0000000518007986 */ /* 0x0005e2000c101912 */
[----:B------:R-:W-:Y:S05]  /*60a0*/  BRA `(.L_x_152) ;  /* 0x00000014007c7947 */ /* 0x000fea0003800000 */
.L_x_29:
[----:B------:R-:W-:Y:S01]  /*60b0*/  ULDC.64 UR6, c[0x0][0x6c0] ;  /* 0x0001b00000067ab9 */ /* 0x000fe20000000a00 */
[----:B------:R-:W-:Y:S01]  /*60c0*/  ISETP.GT.AND P2, PT, R5, 0x1, PT ;  /* 0x000000010500780c */ /* 0x000fe20003f44270 */
[-C--:B------:R-:W-:Y:S01]  /*60d0*/  FMUL R93, R93, R13.reuse ;  /* 0x0000000d5d5d7220 */ /* 0x080fe20000400000 */
[----:B------:R-:W-:Y:S01]  /*60e0*/  LEA R26, P0, R42, UR6, 0x2 ;  /* 0x000000062a1a7c11 */ /* 0x000fe2000f8010ff */
[-C--:B------:R-:W-:Y:S01]  /*60f0*/  FMUL R23, R202, R13.reuse ;  /* 0x0000000dca177220 */ /* 0x080fe20000400000 */
[----:B------:R-:W-:Y:S01]  /*6100*/  ISETP.GT.AND P4, PT, R44, RZ, P2 ;  /* 0x000000ff2c00720c */ /* 0x000fe20001784270 */
[-C--:B------:R-:W-:Y:S01]  /*6110*/  FMUL R35, R198, R13.reuse ;  /* 0x0000000dc6237220 */ /* 0x080fe20000400000 */
[----:B------:R-:W-:Y:S01]  /*6120*/  LEA.HI.X R27, R42, UR7, R37, 0x2, P0 ;  /* 0x000000072a1b7c11 */ /* 0x000fe200080f1425 */
[-C--:B------:R-:W-:Y:S01]  /*6130*/  FMUL R37, R196, R13.reuse ;  /* 0x0000000dc4257220 */ /* 0x080fe20000400000 */
[----:B------:R-:W-:Y:S01]  /*6140*/  ISETP.GT.AND P1, PT, R44, 0x8, P1 ;  /* 0x000000082c00780c */ /* 0x000fe20000f24270 */
[-C--:B------:R-:W-:Y:S01]  /*6150*/  FMUL R39, R192, R13.reuse ;  /* 0x0000000dc0277220 */ /* 0x080fe20000400000 */
[C-C-:B------:R-:W-:Y:S01]  /*6160*/  SHF.L.U64.HI R4, R24.reuse, 0x5, R25.reuse ;  /* 0x0000000518047819 */ /* 0x140fe20000010219 */
[----:B------:R-:W-:Y:S01]  /*6170*/  @P5 STG.E desc[UR18][R26.64], R93 ;  /* 0x0000005d1a005986 */ /* 0x000fe2000c101912 */
[-C--:B------:R-:W-:Y:S01]  /*6180*/  LEA R28, P5, R24, R26.reuse, 0x2 ;  /* 0x0000001a181c7211 */ /* 0x080fe200078a10ff */
[-C--:B------:R-:W-:Y:S01]  /*6190*/  FMUL R41, R190, R13.reuse ;  /* 0x0000000dbe297220 */ /* 0x080fe20000400000 */
[C---:B------:R-:W-:Y:S01]  /*61a0*/  ISETP.GT.AND P0, PT, R5.reuse, 0x8, PT ;  /* 0x000000080500780c */ /* 0x040fe20003f04270 */
[----:B------:R-:W-:Y:S01]  /*61b0*/  FMUL R43, R188, R13 ;  /* 0x0000000dbc2b7220 */ /* 0x000fe20000400000 */
[C---:B------:R-:W-:Y:S01]  /*61c0*/  LEA.HI.X R29, R24.reuse, R27, R25, 0x2, P5 ;  /* 0x0000001b181d7211 */ /* 0x040fe200028f1419 */
[----:B------:R-:W-:Y:S01]  /*61d0*/  IMAD.SHL.U32 R24, R24, 0x20, RZ ;  /* 0x0000002018187824 */ /* 0x000fe200078e00ff */
[----:B------:R-:W-:Y:S01]  /*61e0*/  ISETP.GT.AND P2, PT, R44, 0x8, P2 ;  /* 0x000000082c00780c */ /* 0x000fe20001744270 */
[-C--:B------:R-:W-:Y:S01]  /*61f0*/  FMUL R25, R200, R13.reuse ;  /* 0x0000000dc8197220 */ /* 0x080fe20000400000 */
[----:B------:R-:W-:Y:S01]  /*6200*/  ISETP.GT.AND P5, PT, R44, RZ, P0 ;  /* 0x000000ff2c00720c */ /* 0x000fe200007a4270 */
[----:B------:R-:W-:Y:S01]  /*6210*/  @P4 STG.E desc[UR18][R28.64], R23 ;  /* 0x000000171c004986 */ /* 0x000fe2000c101912 */
[----:B------:R-:W-:Y:S01]  /*6220*/  IADD3 R30, P4, R24, R26, RZ ;  /* 0x0000001a181e7210 */ /* 0x000fe20007f9e0ff */
[----:B------:R-:W-:Y:S01]  /*6230*/  FMUL R45, R168, R13 ;  /* 0x0000000da82d7220 */ /* 0x000fe20000400000 */
[----:B------:R-:W-:Y:S01]  /*6240*/  IADD3 R32, P6, R24, R28, RZ ;  /* 0x0000001c18207210 */ /* 0x000fe20007fde0ff */
[----:B------:R0:W-:Y:S01]  /*6250*/  @P1 STG.E desc[UR18][R26.64+0x20], R25 ;  /* 0x000020191a001986 */ /* 0x0001e2000c101912 */
[----:B------:R-:W-:Y:S01]  /*6260*/  ISETP.GT.AND P1, PT, R5, 0x9, PT ;  /* 0x000000090500780c */ /* 0x000fe20003f24270 */
[----:B------:R-:W-:Y:S01]  /*6270*/  IMAD.X R31, R4, 0x1, R27, P4 ;  /* 0x00000001041f7824 */ /* 0x000fe200020e061b */
[----:B------:R-:W-:Y:S01]  /*6280*/  ISETP.GT.AND P0, PT, R44, 0x8, P0 ;  /* 0x000000082c00780c */ /* 0x000fe20000704270 */
[----:B------:R-:W-:Y:S01]  /*6290*/  IMAD.X R33, R4, 0x1, R29, P6 ;  /* 0x0000000104217824 */ /* 0x000fe200030e061d */
[----:B------:R-:W-:Y:S01]  /*62a0*/  ISETP.GT.AND P4, PT, R44, RZ, P1 ;  /* 0x000000ff2c00720c */ /* 0x000fe20000f84270 */
[----:B------:R1:W-:Y:S01]  /*62b0*/  @P2 STG.E desc[UR18][R28.64+0x20], R35 ;  /* 0x000020231c002986 */ /* 0x0003e2000c101912 */
[----:B------:R-:W-:-:S02]  /*62c0*/  IADD3 R6, P2, R24, 0x20, RZ ;  /* 0x0000002018067810 */ /* 0x000fc40007f5e0ff */
[----:B------:R-:W-:Y:S01]  /*62d0*/  ISETP.GT.AND P1, PT, R44, 0x8, P1 ;  /* 0x000000082c00780c */ /* 0x000fe20000f24270 */
[----:B------:R-:W-:Y:S01]  /*62e0*/  @P5 STG.E desc[UR18][R30.64], R37 ;  /* 0x000000251e005986 */ /* 0x000fe2000c101912 */
[----:B------:R-:W-:Y:S01]  /*62f0*/  IADD3 R34, P6, R24, R30, RZ ;  /* 0x0000001e18227210 */ /* 0x000fe20007fde0ff */
[----:B0-----:R-:W-:Y:S01]  /*6300*/  FMUL R25, R194, R13 ;  /* 0x0000000dc2197220 */ /* 0x001fe20000400000 */
[----:B------:R-:W-:Y:S01]  /*6310*/  IADD3 R26, P5, R6, R26, RZ ;  /* 0x0000001a061a7210 */ /* 0x000fe20007fbe0ff */
[----:B------:R-:W-:Y:S01]  /*6320*/  IMAD.X R23, RZ, RZ, R4, P2 ;  /* 0x000000ffff177224 */ /* 0x000fe200010e0604 */
[----:B------:R-:W-:-:S03]  /*6330*/  ISETP.GT.AND P2, PT, R5, 0x10, PT ;  /* 0x000000100500780c */ /* 0x000fc60003f44270 */
[----:B------:R-:W-:Y:S01]  /*6340*/  IMAD.X R27, R23, 0x1, R27, P5 ;  /* 0x00000001171b7824 */ /* 0x000fe200028e061b */
[----:B------:R0:W-:Y:S01]  /*6350*/  @P4 STG.E desc[UR18][R32.64], R25 ;  /* 0x0000001920004986 */ /* 0x0001e2000c101912 */
[----:B-1----:R-:W-:Y:S01]  /*6360*/  IADD3 R28, P4, R6, R28, RZ ;  /* 0x0000001c061c7210 */ /* 0x002fe20007f9e0ff */
[----:B------:R-:W-:Y:S01]  /*6370*/  IMAD.X R35, R4, 0x1, R31, P6 ;  /* 0x0000000104237824 */ /* 0x000fe200030e061f */
[----:B------:R-:W-:Y:S01]  /*6380*/  ISETP.GT.AND P5, PT, R44, RZ, P2 ;  /* 0x000000ff2c00720c */ /* 0x000fe200017a4270 */
[----:B------:R1:W-:Y:S01]  /*6390*/  @P0 STG.E desc[UR18][R26.64], R39 ;  /* 0x000000271a000986 */ /* 0x0003e2000c101912 */
[----:B------:R-:W-:Y:S01]  /*63a0*/  ISETP.GT.AND P0, PT, R5, 0x11, PT ;  /* 0x000000110500780c */ /* 0x000fe20003f04270 */
[----:B------:R-:W-:-:S03]  /*63b0*/  IMAD.X R29, R23, 0x1, R29, P4 ;  /* 0x00000001171d7824 */ /* 0x000fc600020e061d */
[C---:B------:R-:W-:Y:S02]  /*63c0*/  ISETP.GT.AND P4, PT, R44.reuse, RZ, P0 ;  /* 0x000000ff2c00720c */ /* 0x040fe40000784270 */
[----:B------:R2:W-:Y:S01]  /*63d0*/  @P1 STG.E desc[UR18][R28.64], R41 ;  /* 0x000000291c001986 */ /* 0x0005e2000c101912 */
[----:B------:R-:W-:Y:S01]  /*63e0*/  ISETP.GT.AND P1, PT, R44, 0x8, P2 ;  /* 0x000000082c00780c */ /* 0x000fe20001724270 */
[-C--:B0-----:R-:W-:Y:S01]  /*63f0*/  FMUL R25, R186, R13.reuse ;  /* 0x0000000dba197220 */ /* 0x081fe20000400000 */
[----:B------:R-:W-:Y:S02]  /*6400*/  IADD3 R36, P2, R24, R32, RZ ;  /* 0x0000002018247210 */ /* 0x000fe40007f5e0ff */
[----:B------:R0:W-:Y:S01]  /*6410*/  @P5 STG.E desc[UR18][R34.64], R43 ;  /* 0x0000002b22005986 */ /* 0x0001e2000c101912 */
[----:B-1----:R-:W-:Y:S01]  /*6420*/  IADD3 R26, P5, R6, R30, RZ ;  /* 0x0000001e061a7210 */ /* 0x002fe20007fbe0ff */
[----:B------:R-:W-:Y:S01]  /*6430*/  FMUL R39, R184, R13 ;  /* 0x0000000db8277220 */ /* 0x000fe20000400000 */
[----:B------:R-:W-:Y:S01]  /*6440*/  IMAD.X R37, R4, 0x1, R33, P2 ;  /* 0x0000000104257824 */ /* 0x000fe200010e0621 */
[----:B------:R-:W-:-:S02]  /*6450*/  ISETP.GT.AND P0, PT, R44, 0x8, P0 ;  /* 0x000000082c00780c */ /* 0x000fc40000704270 */
[----:B------:R-:W-:Y:S01]  /*6460*/  ISETP.GT.AND P2, PT, R5, 0x18, PT ;  /* 0x000000180500780c */ /* 0x000fe20003f44270 */
[----:B------:R-:W-:Y:S01]  /*6470*/  IMAD.X R27, R23, 0x1, R31, P5 ;  /* 0x00000001171b7824 */ /* 0x000fe200028e061f */
[----:B------:R1:W-:Y:S01]  /*6480*/  @P4 STG.E desc[UR18][R36.64], R25 ;  /* 0x0000001924004986 */ /* 0x0003e2000c101912 */
[----:B--2---:R-:W-:Y:S01]  /*6490*/  IADD3 R28, P4, R6, R32, RZ ;  /* 0x00000020061c7210 */ /* 0x004fe20007f9e0ff */
[-C--:B------:R-:W-:Y:S01]  /*64a0*/  FMUL R41, R182, R13.reuse ;  /* 0x0000000db6297220 */ /* 0x080fe20000400000 */
[----:B------:R-:W-:Y:S01]  /*64b0*/  ISETP.GT.AND P5, PT, R44, RZ, P2 ;  /* 0x000000ff2c00720c */ /* 0x000fe200017a4270 */
[----:B------:R2:W-:Y:S01]  /*64c0*/  @P1 STG.E desc[UR18][R26.64], R39 ;  /* 0x000000271a001986 */ /* 0x0005e2000c101912 */
[----:B------:R-:W-:Y:S01]  /*64d0*/  ISETP.GT.AND P1, PT, R5, 0x19, PT ;  /* 0x000000190500780c */ /* 0x000fe20003f24270 */
[----:B------:R-:W-:Y:S01]  /*64e0*/  IMAD.X R29, R23, 0x1, R33, P4 ;  /* 0x00000001171d7824 */ /* 0x000fe200020e0621 */
[----:B------:R-:W-:Y:S01]  /*64f0*/  IADD3 R30, P6, R24, R34, RZ ;  /* 0x00000022181e7210 */ /* 0x000fe20007fde0ff */
[----:B0-----:R-:W-:Y:S01]  /*6500*/  FMUL R43, R180, R13 ;  /* 0x0000000db42b7220 */ /* 0x001fe20000400000 */
[----:B------:R-:W-:-:S02]  /*6510*/  ISETP.GT.AND P4, PT, R44, RZ, P1 ;  /* 0x000000ff2c00720c */ /* 0x000fc40000f84270 */
[----:B------:R0:W-:Y:S01]  /*6520*/  @P0 STG.E desc[UR18][R28.64], R41 ;  /* 0x000000291c000986 */ /* 0x0001e2000c101912 */
[----:B------:R-:W-:Y:S01]  /*6530*/  IMAD.X R31, R4, 0x1, R35, P6 ;  /* 0x00000001041f7824 */ /* 0x000fe200030e0623 */
[----:B------:R-:W-:Y:S01]  /*6540*/  ISETP.GT.AND P0, PT, R44, 0x8, P2 ;  /* 0x000000082c00780c */ /* 0x000fe20001704270 */
[-C--:B-1----:R-:W-:Y:S01]  /*6550*/  FMUL R25, R14, R13.reuse ;  /* 0x0000000d0e197220 */ /* 0x082fe20000400000 */
[----:B------:R-:W-:Y:S01]  /*6560*/  IADD3 R32, P2, R24, R36, RZ ;  /* 0x0000002418207210 */ /* 0x000fe20007f5e0ff */
[----:B--2---:R-:W-:Y:S01]  /*6570*/  FMUL R39, R16, R13 ;  /* 0x0000000d10277220 */ /* 0x004fe20000400000 */
[----:B------:R1:W-:Y:S01]  /*6580*/  @P5 STG.E desc[UR18][R30.64], R43 ;  /* 0x0000002b1e005986 */ /* 0x0003e2000c101912 */
[----:B------:R-:W-:Y:S02]  /*6590*/  IADD3 R26, P5, R6, R34, RZ ;  /* 0x00000022061a7210 */ /* 0x000fe40007fbe0ff */
[----:B------:R-:W-:Y:S01]  /*65a0*/  IMAD.X R33, R4, 0x1, R37, P2 ;  /* 0x0000000104217824 */ /* 0x000fe200010e0625 */
[----:B------:R-:W-:-:S02]  /*65b0*/  ISETP.GT.AND P1, PT, R44, 0x8, P1 ;  /* 0x000000082c00780c */ /* 0x000fc40000f24270 */
[----:B------:R-:W-:Y:S01]  /*65c0*/  ISETP.GT.AND P2, PT, R5, 0x20, PT ;  /* 0x000000200500780c */ /* 0x000fe20003f44270 */
[----:B------:R-:W-:Y:S01]  /*65d0*/  IMAD.X R27, R23, 0x1, R35, P5 ;  /* 0x00000001171b7824 */ /* 0x000fe200028e0623 */
[----:B------:R2:W-:Y:S01]  /*65e0*/  @P4 STG.E desc[UR18][R32.64], R25 ;  /* 0x0000001920004986 */ /* 0x0005e2000c101912 */
[----:B0-----:R-:W-:Y:S01]  /*65f0*/  IADD3 R28, P4, R6, R36, RZ ;  /* 0x00000024061c7210 */ /* 0x001fe20007f9e0ff */
[-C--:B------:R-:W-:Y:S01]  /*6600*/  FMUL R41, R18, R13.reuse ;  /* 0x0000000d12297220 */ /* 0x080fe20000400000 */
[----:B------:R-:W-:Y:S01]  /*6610*/  ISETP.GT.AND P5, PT, R44, RZ, P2 ;  /* 0x000000ff2c00720c */ /* 0x000fe200017a4270 */
[----:B------:R0:W-:Y:S01]  /*6620*/  @P0 STG.E desc[UR18][R26.64], R39 ;  /* 0x000000271a000986 */ /* 0x0001e2000c101912 */
[----:B------:R-:W-:Y:S01]  /*6630*/  ISETP.GT.AND P0, PT, R5, 0x21, PT ;  /* 0x000000210500780c */ /* 0x000fe20003f04270 */
[----:B------:R-:W-:Y:S01]  /*6640*/  IMAD.X R29, R23, 0x1, R37, P4 ;  /* 0x00000001171d7824 */ /* 0x000fe200020e0625 */
[----:B------:R-:W-:Y:S01]  /*6650*/  IADD3 R34, P6, R24, R30, RZ ;  /* 0x0000001e18227210 */ /* 0x000fe20007fde0ff */
[----:B-1----:R-:W-:Y:S01]  /*6660*/  FMUL R43, R20, R13 ;  /* 0x0000000d142b7220 */ /* 0x002fe20000400000 */
[----:B------:R-:W-:-:S02]  /*6670*/  ISETP.GT.AND P4, PT, R44, RZ, P0 ;  /* 0x000000ff2c00720c */ /* 0x000fc40000784270 */
[----:B------:R1:W-:Y:S01]  /*6680*/  @P1 STG.E desc[UR18][R28.64], R41 ;  /* 0x000000291c001986 */ /* 0x0003e2000c101912 */
[----:B------:R-:W-:Y:S01]  /*6690*/  IMAD.X R35, R4, 0x1, R31, P6 ;  /* 0x0000000104237824 */ /* 0x000fe200030e061f */
[----:B------:R-:W-:Y:S01]  /*66a0*/  ISETP.GT.AND P1, PT, R44, 0x8, P2 ;  /* 0x000000082c00780c */ /* 0x000fe20001724270 */
[-C--:B--2---:R-:W-:Y:S01]  /*66b0*/  FMUL R25, R22, R13.reuse ;  /* 0x0000000d16197220 */ /* 0x084fe20000400000 */
[----:B------:R-:W-:Y:S01]  /*66c0*/  IADD3 R36, P2, R24, R32, RZ ;  /* 0x0000002018247210 */ /* 0x000fe20007f5e0ff */
[----:B0-----:R-:W-:Y:S01]  /*66d0*/  FMUL R39, R88, R13 ;  /* 0x0000000d58277220 */ /* 0x001fe20000400000 */
[----:B------:R0:W-:Y:S01]  /*66e0*/  @P5 STG.E desc[UR18][R34.64], R43 ;  /* 0x0000002b22005986 */ /* 0x0001e2000c101912 */
[----:B------:R-:W-:Y:S02]  /*66f0*/  IADD3 R26, P5, R6, R30, RZ ;  /* 0x0000001e061a7210 */ /* 0x000fe40007fbe0ff */
[----:B------:R-:W-:Y:S01]  /*6700*/  IMAD.X R37, R4, 0x1, R33, P2 ;  /* 0x0000000104257824 */ /* 0x000fe200010e0621 */
[----:B------:R-:W-:-:S02]  /*6710*/  ISETP.GT.AND P0, PT, R44, 0x8, P0 ;  /* 0x000000082c00780c */ /* 0x000fc40000704270 */
[----:B------:R-:W-:Y:S01]  /*6720*/  ISETP.GT.AND P2, PT, R5, 0x28, PT ;  /* 0x000000280500780c */ /* 0x000fe20003f44270 */
[----:B------:R-:W-:Y:S01]  /*6730*/  IMAD.X R27, R23, 0x1, R31, P5 ;  /* 0x00000001171b7824 */ /* 0x000fe200028e061f */
[----:B------:R2:W-:Y:S01]  /*6740*/  @P4 STG.E desc[UR18][R36.64], R25 ;  /* 0x0000001924004986 */ /* 0x0005e2000c101912 */
[----:B-1----:R-:W-:Y:S01]  /*6750*/  IADD3 R28, P4, R6, R32, RZ ;  /* 0x00000020061c7210 */ /* 0x002fe20007f9e0ff */
        /* <DEDUP_REMOVED lines=11> */
[-C--:B--2---:R-:W-:Y:S01]  /*6810*/  FMUL R25, R94, R13.reuse ;  /* 0x0000000d5e197220 */ /* 0x084fe20000400000 */
[----:B------:R-:W-:Y:S01]  /*6820*/  IADD3 R32, P2, R24, R36, RZ ;  /* 0x0000002418207210 */ /* 0x000fe20007f5e0ff */
[----:B-1----:R-:W-:Y:S01]  /*6830*/  FMUL R39, R96, R13 ;  /* 0x0000000d60277220 */ /* 0x002fe20000400000 */
[----:B------:R1:W-:Y:S01]  /*6840*/  @P5 STG.E desc[UR18][R30.64], R43 ;  /* 0x0000002b1e005986 */ /* 0x0003e2000c101912 */
[----:B------:R-:W-:Y:S02]  /*6850*/  IADD3 R26, P5, R6, R34, RZ ;  /* 0x00000022061a7210 */ /* 0x000fe40007fbe0ff */
[----:B------:R-:W-:Y:S01]  /*6860*/  IMAD.X R33, R4, 0x1, R37, P2 ;  /* 0x0000000104217824 */ /* 0x000fe200010e0625 */
[----:B------:R-:W-:-:S02]  /*6870*/  ISETP.GT.AND P2, PT, R5, 0x30, PT ;  /* 0x000000300500780c */ /* 0x000fc40003f44270 */
[C---:B------:R-:W-:Y:S01]  /*6880*/  ISETP.GT.AND P1, PT, R44.reuse, 0x8, P1 ;  /* 0x000000082c00780c */ /* 0x040fe20000f24270 */
[----:B------:R-:W-:Y:S01]  /*6890*/  IMAD.X R27, R23, 0x1, R35, P5 ;  /* 0x00000001171b7824 */ /* 0x000fe200028e0623 */
[----:B------:R2:W-:Y:S01]  /*68a0*/  @P4 STG.E desc[UR18][R32.64], R25 ;  /* 0x0000001920004986 */ /* 0x0005e2000c101912 */
[----:B------:R-:W-:Y:S01]  /*68b0*/  ISETP.GT.AND P5, PT, R44, RZ, P2 ;  /* 0x000000ff2c00720c */ /* 0x000fe200017a4270 */
[-C--:B0-----:R-:W-:Y:S01]  /*68c0*/  FMUL R41, R98, R13.reuse ;  /* 0x0000000d62297220 */ /* 0x081fe20000400000 */
[----:B------:R-:W-:Y:S01]  /*68d0*/  IADD3 R28, P4, R6, R36, RZ ;  /* 0x00000024061c7210 */ /* 0x000fe20007f9e0ff */
[----:B------:R0:W-:Y:S01]  /*68e0*/  @P0 STG.E desc[UR18][R26.64], R39 ;  /* 0x000000271a000986 */ /* 0x0001e2000c101912 */
[----:B------:R-:W-:Y:S01]  /*68f0*/  IADD3 R34, P6, R24, R30, RZ ;  /* 0x0000001e18227210 */ /* 0x000fe20007fde0ff */
[-C--:B-1----:R-:W-:Y:S01]  /*6900*/  FMUL R43, R100, R13.reuse ;  /* 0x0000000d642b7220 */ /* 0x082fe20000400000 */
[----:B------:R-:W-:Y:S01]  /*6910*/  ISETP.GT.AND P0, PT, R5, 0x31, PT ;  /* 0x000000310500780c */ /* 0x000fe20003f04270 */
[----:B------:R-:W-:Y:S01]  /*6920*/  IMAD.X R29, R23, 0x1, R37, P4 ;  /* 0x00000001171d7824 */ /* 0x000fe200020e0625 */
[----:B------:R-:W-:Y:S01]  /*6930*/  ISETP.GT.AND P2, PT, R44, 0x8, P2 ;  /* 0x000000082c00780c */ /* 0x000fe20001744270 */
[----:B------:R-:W-:Y:S01]  /*6940*/  IMAD.X R35, R4, 0x1, R31, P6 ;  /* 0x0000000104237824 */ /* 0x000fe200030e061f */
[----:B------:R-:W-:Y:S01]  /*6950*/  ISETP.GT.AND P4, PT, R44, RZ, P0 ;  /* 0x000000ff2c00720c */ /* 0x000fe20000784270 */
[----:B--2---:R-:W-:Y:S01]  /*6960*/  FMUL R25, R102, R13 ;  /* 0x0000000d66197220 */ /* 0x004fe20000400000 */
[----:B------:R1:W-:Y:S01]  /*6970*/  @P1 STG.E desc[UR18][R28.64], R41 ;  /* 0x000000291c001986 */ /* 0x0003e2000c101912 */
[----:B------:R-:W-:-:S02]  /*6980*/  IADD3 R36, P1, R24, R32, RZ ;  /* 0x0000002018247210 */ /* 0x000fc40007f3e0ff */
[----:B------:R-:W-:Y:S01]  /*6990*/  ISETP.GT.AND P0, PT, R44, 0x8, P0 ;  /* 0x000000082c00780c */ /* 0x000fe20000704270 */
[----:B------:R2:W-:Y:S01]  /*69a0*/  @P5 STG.E desc[UR18][R34.64], R43 ;  /* 0x0000002b22005986 */ /* 0x0005e2000c101912 */
[----:B0-----:R-:W-:Y:S01]  /*69b0*/  IADD3 R26, P5, R6, R30, RZ ;  /* 0x0000001e061a7210 */ /* 0x001fe20007fbe0ff */
[----:B------:R-:W-:Y:S01]  /*69c0*/  IMAD.X R37, R4, 0x1, R33, P1 ;  /* 0x0000000104257824 */ /* 0x000fe200008e0621 */
[----:B------:R-:W-:Y:S01]  /*69d0*/  ISETP.GT.AND P1, PT, R5, 0x38, PT ;  /* 0x000000380500780c */ /* 0x000fe20003f24270 */
[-C--:B------:R-:W-:Y:S01]  /*69e0*/  FMUL R39, R104, R13.reuse ;  /* 0x0000000d68277220 */ /* 0x080fe20000400000 */
[----:B------:R-:W-:Y:S01]  /*69f0*/  IADD3 R30, P6, R24, R34, RZ ;  /* 0x00000022181e7210 */ /* 0x000fe20007fde0ff */
[----:B------:R-:W-:Y:S01]  /*6a00*/  IMAD.X R27, R23, 0x1, R31, P5 ;  /* 0x00000001171b7824 */ /* 0x000fe200028e061f */
[----:B------:R0:W-:Y:S01]  /*6a10*/  @P4 STG.E desc[UR18][R36.64], R25 ;  /* 0x0000001924004986 */ /* 0x0001e2000c101912 */
[----:B-1----:R-:W-:Y:S01]  /*6a20*/  IADD3 R28, P5, R6, R32, RZ ;  /* 0x00000020061c7210 */ /* 0x002fe20007fbe0ff */
[----:B------:R-:W-:Y:S01]  /*6a30*/  FMUL R41, R106, R13 ;  /* 0x0000000d6a297220 */ /* 0x000fe20000400000 */
[----:B------:R-:W-:Y:S01]  /*6a40*/  ISETP.GT.AND P4, PT, R44, RZ, P1 ;  /* 0x000000ff2c00720c */ /* 0x000fe20000f84270 */
[----:B------:R1:W-:Y:S01]  /*6a50*/  @P2 STG.E desc[UR18][R26.64], R39 ;  /* 0x000000271a002986 */ /* 0x0003e2000c101912 */
[----:B------:R-:W-:Y:S01]  /*6a60*/  ISETP.GT.AND P2, PT, R5, 0x39, PT ;  /* 0x000000390500780c */ /* 0x000fe20003f44270 */
[----:B------:R-:W-:-:S02]  /*6a70*/  IMAD.X R29, R23, 0x1, R33, P5 ;  /* 0x00000001171d7824 */ /* 0x000fc400028e0621 */
[-C--:B--2---:R-:W-:Y:S01]  /*6a80*/  FMUL R43, R108, R13.reuse ;  /* 0x0000000d6c2b7220 */ /* 0x084fe20000400000 */
[----:B------:R-:W-:Y:S01]  /*6a90*/  IMAD.X R31, R4, 0x1, R35, P6 ;  /* 0x00000001041f7824 */ /* 0x000fe200030e0623 */
[----:B------:R-:W-:Y:S01]  /*6aa0*/  ISETP.GT.AND P5, PT, R44, RZ, P2 ;  /* 0x000000ff2c00720c */ /* 0x000fe200017a4270 */
[----:B------:R2:W-:Y:S01]  /*6ab0*/  @P0 STG.E desc[UR18][R28.64], R41 ;  /* 0x000000291c000986 */ /* 0x0005e2000c101912 */
[----:B------:R-:W-:Y:S01]  /*6ac0*/  IADD3 R32, P0, R24, R36, RZ ;  /* 0x0000002418207210 */ /* 0x000fe20007f1e0ff */
[-C--:B0-----:R-:W-:Y:S01]  /*6ad0*/  FMUL R25, R110, R13.reuse ;  /* 0x0000000d6e197220 */ /* 0x081fe20000400000 */
[----:B------:R-:W-:Y:S02]  /*6ae0*/  ISETP.GT.AND P1, PT, R44, 0x8, P1 ;  /* 0x000000082c00780c */ /* 0x000fe40000f24270 */
[----:B------:R0:W-:Y:S01]  /*6af0*/  @P4 STG.E desc[UR18][R30.64], R43 ;  /* 0x0000002b1e004986 */ /* 0x0001e2000c101912 */
[----:B-1----:R-:W-:Y:S01]  /*6b00*/  IADD3 R26, P4, R6, R34, RZ ;  /* 0x00000022061a7210 */ /* 0x002fe20007f9e0ff */
[----:B------:R-:W-:Y:S01]  /*6b10*/  IMAD.X R33, R4, 0x1, R37, P0 ;  /* 0x0000000104217824 */ /* 0x000fe200000e0625 */
[----:B------:R-:W-:Y:S01]  /*6b20*/  ISETP.GT.AND P0, PT, R5, 0x40, PT ;  /* 0x000000400500780c */ /* 0x000fe20003f04270 */
[-C--:B------:R-:W-:Y:S01]  /*6b30*/  FMUL R39, R112, R13.reuse ;  /* 0x0000000d70277220 */ /* 0x080fe20000400000 */
[----:B------:R-:W-:Y:S01]  /*6b40*/  ISETP.GT.AND P2, PT, R44, 0x8, P2 ;  /* 0x000000082c00780c */ /* 0x000fe20001744270 */
        /* <DEDUP_REMOVED lines=13> */
[----:B------:R-:W-:Y:S01]  /*6c20*/  IADD3 R36, P2, R24, R32, RZ ;  /* 0x0000002018247210 */ /* 0x000fe20007f5e0ff */
[-C--:B-1----:R-:W-:Y:S01]  /*6c30*/  FMUL R25, R118, R13.reuse ;  /* 0x0000000d76197220 */ /* 0x082fe20000400000 */
[----:B------:R-:W-:Y:S01]  /*6c40*/  ISETP.GT.AND P0, PT, R44, 0x8, P0 ;  /* 0x000000082c00780c */ /* 0x000fe20000704270 */
[-C--:B--2---:R-:W-:Y:S01]  /*6c50*/  FMUL R39, R120, R13.reuse ;  /* 0x0000000d78277220 */ /* 0x084fe20000400000 */
[----:B------:R1:W-:Y:S01]  /*6c60*/  @P4 STG.E desc[UR18][R34.64], R43 ;  /* 0x0000002b22004986 */ /* 0x0003e2000c101912 */
[----:B------:R-:W-:Y:S01]  /*6c70*/  IADD3 R26, P4, R6, R30, RZ ;  /* 0x0000001e061a7210 */ /* 0x000fe20007f9e0ff */
[----:B------:R-:W-:Y:S01]  /*6c80*/  IMAD.X R37, R4, 0x1, R33, P2 ;  /* 0x0000000104257824 */ /* 0x000fe200010e0621 */
[----:B------:R-:W-:Y:S02]  /*6c90*/  ISETP.GT.AND P2, PT, R5, 0x48, PT ;  /* 0x000000480500780c */ /* 0x000fe40003f44270 */
[----:B------:R-:W-:Y:S01]  /*6ca0*/  ISETP.GT.AND P1, PT, R44, 0x8, P1 ;  /* 0x000000082c00780c */ /* 0x000fe20000f24270 */
        /* <DEDUP_REMOVED lines=13> */
[----:B------:R-:W-:Y:S01]  /*6d80*/  IADD3 R32, P1, R24, R36, RZ ;  /* 0x0000002418207210 */ /* 0x000fe20007f3e0ff */
[-C--:B--2---:R-:W-:Y:S01]  /*6d90*/  FMUL R25, R126, R13.reuse ;  /* 0x0000000d7e197220 */ /* 0x084fe20000400000 */
[----:B------:R-:W-:Y:S01]  /*6da0*/  ISETP.GT.AND P2, PT, R44, 0x8, P2 ;  /* 0x000000082c00780c */ /* 0x000fe20001744270 */
[-C--:B0-----:R-:W-:Y:S01]  /*6db0*/  FMUL R39, R128, R13.reuse ;  /* 0x0000000d80277220 */ /* 0x081fe20000400000 */
[----:B------:R0:W-:Y:S01]  /*6dc0*/  @P4 STG.E desc[UR18][R30.64], R43 ;  /* 0x0000002b1e004986 */ /* 0x0001e2000c101912 */
[----:B------:R-:W-:Y:S01]  /*6dd0*/  IADD3 R26, P4, R6, R34, RZ ;  /* 0x00000022061a7210 */ /* 0x000fe20007f9e0ff */
[----:B------:R-:W-:Y:S01]  /*6de0*/  IMAD.X R33, R4, 0x1, R37, P1 ;  /* 0x0000000104217824 */ /* 0x000fe200008e0625 */
[----:B------:R-:W-:Y:S02]  /*6df0*/  ISETP.GT.AND P1, PT, R5, 0x50, PT ;  /* 0x000000500500780c */ /* 0x000fe40003f24270 */
[----:B------:R-:W-:Y:S01]  /*6e00*/  ISETP.GT.AND P0, PT, R44, 0x8, P0 ;  /* 0x000000082c00780c */ /* 0x000fe20000704270 */
        /* <DEDUP_REMOVED lines=14> */
[-C--:B--2---:R-:W-:Y:S01]  /*6ef0*/  FMUL R25, R134, R13.reuse ;  /* 0x0000000d86197220 */ /* 0x084fe20000400000 */
[----:B------:R-:W-:Y:S01]  /*6f00*/  ISETP.GT.AND P1, PT, R44, 0x8, P1 ;  /* 0x000000082c00780c */ /* 0x000fe20000f24270 */
[-C--:B-1----:R-:W-:Y:S01]  /*6f10*/  FMUL R39, R136, R13.reuse ;  /* 0x0000000d88277220 */ /* 0x082fe20000400000 */
        /* <DEDUP_REMOVED lines=62> */
[-C--:B--2---:R-:W-:Y:S01]  /*7300*/  FMUL R25, R158, R13.reuse ;  /* 0x0000000d9e197220 */ /* 0x084fe20000400000 */
[----:B------:R1:W-:Y:S01]  /*7310*/  @P0 STG.E desc[UR18][R28.64], R41 ;  /* 0x000000291c000986 */ /* 0x0003e2000c101912 */
[----:B------:R-:W-:Y:S01]  /*7320*/  IADD3 R32, P0, R24, R36, RZ ;  /* 0x0000002418207210 */ /* 0x000fe20007f1e0ff */
[----:B0-----:R-:W-:-:S02]  /*7330*/  FMUL R39, R160, R13 ;  /* 0x0000000da0277220 */ /* 0x001fc40000400000 */
[----:B------:R0:W-:Y:S01]  /*7340*/  @P4 STG.E desc[UR18][R30.64], R43 ;  /* 0x0000002b1e004986 */ /* 0x0001e2000c101912 */
[----:B------:R-:W-:Y:S01]  /*7350*/  IADD3 R26, P4, R6, R34, RZ ;  /* 0x00000022061a7210 */ /* 0x000fe20007f9e0ff */
[----:B------:R-:W-:Y:S01]  /*7360*/  IMAD.X R33, R4, 0x1, R37, P0 ;  /* 0x0000000104217824 */ /* 0x000fe200000e0625 */
[----:B------:R-:W-:Y:S02]  /*7370*/  ISETP.GT.AND P2, PT, R44, 0x8, P2 ;  /* 0x000000082c00780c */ /* 0x000fe40001744270 */
[----:B------:R-:W-:Y:S01]  /*7380*/  ISETP.GT.AND P0, PT, R5, 0x70, PT ;  /* 0x000000700500780c */ /* 0x000fe20003f04270 */
[C---:B------:R-:W-:Y:S01]  /*7390*/  IMAD.X R27, R23.reuse, 0x1, R35, P4 ;  /* 0x00000001171b7824 */ /* 0x040fe200020e0623 */
[----:B------:R-:W-:Y:S01]  /*73a0*/  @P5 STG.E desc[UR18][R32.64], R25 ;  /* 0x0000001920005986 */ /* 0x000fe2000c101912 */
[----:B-1----:R-:W-:Y:S01]  /*73b0*/  IADD3 R28, P5, R6, R36, RZ ;  /* 0x00000024061c7210 */ /* 0x002fe20007fbe0ff */
[-C--:B------:R-:W-:Y:S01]  /*73c0*/  FMUL R41, R162, R13.reuse ;  /* 0x0000000da2297220 */ /* 0x080fe20000400000 */
[----:B------:R-:W-:Y:S01]  /*73d0*/  IADD3 R34, P6, R24, R30, RZ ;  /* 0x0000001e18227210 */ /* 0x000fe20007fde0ff */
[----:B------:R1:W-:Y:S01]  /*73e0*/  @P1 STG.E desc[UR18][R26.64], R39 ;  /* 0x000000271a001986 */ /* 0x0003e2000c101912 */
[----:B------:R-:W-:Y:S01]  /*73f0*/  ISETP.GT.AND P4, PT, R44, RZ, P0 ;  /* 0x000000ff2c00720c */ /* 0x000fe20000784270 */
[----:B------:R-:W-:Y:S01]  /*7400*/  IMAD.X R29, R23, 0x1, R37, P5 ;  /* 0x00000001171d7824 */ /* 0x000fe200028e0625 */
[----:B------:R-:W-:Y:S01]  /*7410*/  ISETP.GT.AND P1, PT, R5, 0x71, PT ;  /* 0x000000710500780c */ /* 0x000fe20003f24270 */
[----:B------:R-:W-:Y:S01]  /*7420*/  IMAD.X R35, R4, 0x1, R31, P6 ;  /* 0x0000000104237824 */ /* 0x000fe200030e061f */
[----:B------:R-:W-:Y:S01]  /*7430*/  ISETP.GT.AND P6, PT, R44, 0x8, P0 ;  /* 0x000000082c00780c */ /* 0x000fe200007c4270 */
[----:B0-----:R-:W-:Y:S01]  /*7440*/  FMUL R43, R164, R13 ;  /* 0x0000000da42b7220 */ /* 0x001fe20000400000 */
[----:B------:R-:W-:Y:S01]  /*7450*/  ISETP.GT.AND P5, PT, R44, RZ, P1 ;  /* 0x000000ff2c00720c */ /* 0x000fe20000fa4270 */
[----:B------:R0:W-:Y:S01]  /*7460*/  @P2 STG.E desc[UR18][R28.64], R41 ;  /* 0x000000291c002986 */ /* 0x0001e2000c101912 */
[----:B------:R-:W-:-:S02]  /*7470*/  IADD3 R36, P0, R24, R32, RZ ;  /* 0x0000002018247210 */ /* 0x000fc40007f1e0ff */
[----:B------:R-:W-:Y:S01]  /*7480*/  ISETP.GT.AND P1, PT, R44, 0x8, P1 ;  /* 0x000000082c00780c */ /* 0x000fe20000f24270 */
[-C--:B-1----:R-:W-:Y:S01]  /*7490*/  FMUL R39, R166, R13.reuse ;  /* 0x0000000da6277220 */ /* 0x082fe20000400000 */
[----:B------:R-:W-:Y:S01]  /*74a0*/  IADD3 R26, P2, R6, R30, RZ ;  /* 0x0000001e061a7210 */ /* 0x000fe20007f5e0ff */
[----:B------:R-:W-:Y:S01]  /*74b0*/  IMAD.X R37, R4, 0x1, R33, P0 ;  /* 0x0000000104257824 */ /* 0x000fe200000e0621 */
[----:B------:R-:W-:Y:S01]  /*74c0*/  @P4 STG.E desc[UR18][R34.64], R43 ;  /* 0x0000002b22004986 */ /* 0x000fe2000c101912 */
[----:B------:R-:W-:Y:S02]  /*74d0*/  ISETP.GT.AND P0, PT, R5, 0x79, PT ;  /* 0x000000790500780c */ /* 0x000fe40003f04270 */
[----:B------:R-:W-:Y:S01]  /*74e0*/  IMAD.X R27, R23, 0x1, R31, P2 ;  /* 0x00000001171b7824 */ /* 0x000fe200010e061f */
[----:B------:R-:W-:Y:S01]  /*74f0*/  ISETP.GT.AND P2, PT, R5, 0x78, PT ;  /* 0x000000780500780c */ /* 0x000fe20003f44270 */
[----:B------:R-:W-:Y:S01]  /*7500*/  @P5 STG.E desc[UR18][R36.64], R39 ;  /* 0x0000002724005986 */ /* 0x000fe2000c101912 */
[----:B0-----:R-:W-:Y:S01]  /*7510*/  IADD3 R28, P4, R6, R32, RZ ;  /* 0x00000020061c7210 */ /* 0x001fe20007f9e0ff */
[-C--:B------:R-:W-:Y:S01]  /*7520*/  FMUL R5, R170, R13.reuse ;  /* 0x0000000daa057220 */ /* 0x080fe20000400000 */
[-C--:B------:R-:W-:Y:S01]  /*7530*/  IADD3 R32, P5, R6, R34.reuse, RZ ;  /* 0x0000002206207210 */ /* 0x080fe20007fbe0ff */
[----:B------:R0:W-:Y:S01]  /*7540*/  @P6 STG.E desc[UR18][R26.64], R45 ;  /* 0x0000002d1a006986 */ /* 0x0001e2000c101912 */
[C---:B------:R-:W-:Y:S01]  /*7550*/  IADD3 R30, P6, R24.reuse, R34, RZ ;  /* 0x00000022181e7210 */ /* 0x040fe20007fde0ff */
[C---:B------:R-:W-:Y:S01]  /*7560*/  IMAD.X R29, R23.reuse, 0x1, R33, P4 ;  /* 0x00000001171d7824 */ /* 0x040fe200020e0621 */
[-C--:B------:R-:W-:Y:S01]  /*7570*/  IADD3 R24, P4, R24, R36.reuse, RZ ;  /* 0x0000002418187210 */ /* 0x080fe20007f9e0ff */
[C-C-:B------:R-:W-:Y:S01]  /*7580*/  IMAD.X R33, R23.reuse, 0x1, R35.reuse, P5 ;  /* 0x0000000117217824 */ /* 0x140fe200028e0623 */
[----:B------:R-:W-:Y:S01]  /*7590*/  IADD3 R22, P5, R6, R36, RZ ;  /* 0x0000002406167210 */ /* 0x000fe20007fbe0ff */
[----:B------:R-:W-:Y:S01]  /*75a0*/  IMAD.X R31, R4, 0x1, R35, P6 ;  /* 0x00000001041f7824 */ /* 0x000fe200030e0623 */
[----:B------:R-:W-:Y:S01]  /*75b0*/  ISETP.GT.AND P6, PT, R44, RZ, P2 ;  /* 0x000000ff2c00720c */ /* 0x000fe200017c4270 */
[--C-:B------:R-:W-:Y:S01]  /*75c0*/  IMAD.X R25, R4, 0x1, R37.reuse, P4 ;  /* 0x0000000104197824 */ /* 0x100fe200020e0625 */
[C---:B------:R-:W-:Y:S01]  /*75d0*/  ISETP.GT.AND P4, PT, R44.reuse, RZ, P0 ;  /* 0x000000ff2c00720c */ /* 0x040fe20000784270 */
[----:B------:R-:W-:Y:S01]  /*75e0*/  IMAD.X R23, R23, 0x1, R37, P5 ;  /* 0x0000000117177824 */ /* 0x000fe200028e0625 */
[----:B------:R-:W-:Y:S01]  /*75f0*/  ISETP.GT.AND P2, PT, R44, 0x8, P2 ;  /* 0x000000082c00780c */ /* 0x000fe20001744270 */
[-C--:B0-----:R-:W-:Y:S01]  /*7600*/  FMUL R27, R172, R13.reuse ;  /* 0x0000000dac1b7220 */ /* 0x081fe20000400000 */
[----:B------:R-:W-:Y:S01]  /*7610*/  ISETP.GT.AND P0, PT, R44, 0x8, P0 ;  /* 0x000000082c00780c */ /* 0x000fe20000704270 */
[-C--:B------:R-:W-:Y:S01]  /*7620*/  FMUL R35, R174, R13.reuse ;  /* 0x0000000dae237220 */ /* 0x080fe20000400000 */
[-C--:B------:R-:W-:Y:S01]  /*7630*/  FMUL R37, R176, R13.reuse ;  /* 0x0000000db0257220 */ /* 0x080fe20000400000 */
[----:B------:R-:W-:Y:S01]  /*7640*/  FMUL R39, R178, R13 ;  /* 0x0000000db2277220 */ /* 0x000fe20000400000 */
[----:B------:R0:W-:Y:S04]  /*7650*/  @P1 STG.E desc[UR18][R28.64], R5 ;  /* 0x000000051c001986 */ /* 0x0001e8000c101912 */
[----:B------:R0:W-:Y:S04]  /*7660*/  @P6 STG.E desc[UR18][R30.64], R27 ;  /* 0x0000001b1e006986 */ /* 0x0001e8000c101912 */
[----:B------:R0:W-:Y:S04]  /*7670*/  @P4 STG.E desc[UR18][R24.64], R35 ;  /* 0x0000002318004986 */ /* 0x0001e8000c101912 */
[----:B------:R0:W-:Y:S04]  /*7680*/  @P2 STG.E desc[UR18][R32.64], R37 ;  /* 0x0000002520002986 */ /* 0x0001e8000c101912 */
[----:B------:R0:W-:Y:S02]  /*7690*/  @P0 STG.E desc[UR18][R22.64], R39 ;  /* 0x0000002716000986 */ /* 0x0001e4000c101912 */
.L_x_152:
[----:B------:R-:W-:Y:S05]  /*76a0*/  BSYNC B0 ;  /* 0x0000000000007941 */ /* 0x000fea0003800000 */
.L_x_28:
[C---:B------:R-:W-:Y:S01]  /*76b0*/  LEA R2, P0, R8.reuse, R2, 0x1 ;  /* 0x0000000208027211 */ /* 0x040fe200078008ff */
[----:B------:R-:W-:Y:S01]  /*76c0*/  ULDC.64 UR6, c[0x0][0x750] ;  /* 0x0001d40000067ab9 */ /* 0x000fe20000000a00 */
[----:B-1----:R-:W-:Y:S01]  /*76d0*/  IMAD.U32 R4, RZ, RZ, UR15 ;  /* 0x0000000fff047e24 */ /* 0x002fe2000f8e00ff */
[----:B------:R-:W-:Y:S01]  /*76e0*/  PRMT R14, RZ, 0x7610, R14 ;  /* 0x00007610ff0e7816 */ /* 0x000fe2000000000e */
[----:B------:R-:W-:Y:S01]  /*76f0*/  IMAD.MOV.U32 R6, RZ, RZ, -0x1 ;  /* 0xffffffffff067424 */ /* 0x000fe200078e00ff */
[----:B------:R-:W-:Y:S01]  /*7700*/  LEA.HI.X R3, R8, R3, R0, 0x1, P0 ;  /* 0x0000000308037211 */ /* 0x000fe200000f0c00 */
[----:B------:R1:W-:Y:S01]  /*7710*/  SYNCS.ARRIVE.TRANS64.A1T0 RZ, [R4+UR21], RZ ;  /* 0x000000ff04ff79a7 */ /* 0x0003e20008100015 */
[----:B------:R-:W-:Y:S01]  /*7720*/  ISETP.GE.U32.AND P0, PT, R2, UR6, PT ;  /* 0x0000000602007c0c */ /* 0x000fe2000bf06070 */
[----:B0-2---:R-:W-:-:S03]  /*7730*/  IMAD.MOV.U32 R5, RZ, RZ, -0x1 ;  /* 0xffffffffff057424 */ /* 0x005fc600078e00ff */
[----:B------:R-:W-:Y:S01]  /*7740*/  ISETP.GE.U32.AND.EX P0, PT, R3, UR7, PT, P0 ;  /* 0x0000000703007c0c */ /* 0x000fe2000bf06100 */
[----:B-1----:R-:W-:-:S12]  /*7750*/  IMAD.MOV.U32 R4, RZ, RZ, -0x1 ;  /* 0xffffffffff047424 */ /* 0x002fd800078e00ff */
[----:B------:R-:W-:Y:S05]  /*7760*/  @P0 BRA `(.L_x_153) ;  /* 0x0000000400600947 */ /* 0x000fea0003800000 */
[----:B------:R-:W0:Y:S01]  /*7770*/  S2R R14, SR_CTAID.X ;  /* 0x00000000000e7919 */ /* 0x000e220000002500 */
[----:B------:R-:W1:Y:S01]  /*7780*/  LDC.64 R26, c[0x0][0x728] ;  /* 0x0001ca00ff1a7b82 */ /* 0x000e620000000a00 */
[----:B------:R-:W-:Y:S01]  /*7790*/  ULDC UR6, c[0x0][0x150] ;  /* 0x0000540000067ab9 */ /* 0x000fe20000000800 */
[----:B------:R-:W-:Y:S01]  /*77a0*/  IMAD.MOV.U32 R24, RZ, RZ, R2 ;  /* 0x000000ffff187224 */ /* 0x000fe200078e0002 */
[----:B------:R-:W2:Y:S01]  /*77b0*/  S2R R28, SR_CTAID.Y ;  /* 0x00000000001c7919 */ /* 0x000ea20000002600 */
[----:B-----5:R-:W-:-:S04]  /*77c0*/  IMAD.MOV.U32 R25, RZ, RZ, R3 ;  /* 0x000000ffff197224 */ /* 0x020fc800078e0003 */
[----:B------:R-:W4:Y:S08]  /*77d0*/  LDC R33, c[0x0][0x144] ;  /* 0x00005100ff217b82 */ /* 0x000f300000000800 */
[----:B------:R-:W2:Y:S08]  /*77e0*/  LDC R6, c[0x0][0x730] ;  /* 0x0001cc00ff067b82 */ /* 0x000eb00000000800 */
[----:B------:R-:W2:Y:S01]  /*77f0*/  LDC.64 R30, c[0x0][0x720] ;  /* 0x0001c800ff1e7b82 */ /* 0x000ea20000000a00 */
[----:B-1----:R-:W-:-:S04]  /*7800*/  ISETP.NE.U32.AND P0, PT, R26, RZ, PT ;  /* 0x000000ff1a00720c */ /* 0x002fc80003f05070 */
[----:B------:R-:W-:Y:S02]  /*7810*/  ISETP.NE.AND.EX P0, PT, R27, RZ, PT, P0 ;  /* 0x000000ff1b00720c */ /* 0x000fe40003f05300 */
[----:B0-----:R-:W-:-:S05]  /*7820*/  I2FP.F32.U32 R4, R14 ;  /* 0x0000000e00047245 */ /* 0x001fca0000201000 */
[----:B------:R-:W-:-:S04]  /*7830*/  FMUL R4, R4, UR6 ;  /* 0x0000000604047c20 */ /* 0x000fc80008400000 */
[----:B------:R0:W1:Y:S02]  /*7840*/  F2I.U32.TRUNC.NTZ R20, R4 ;  /* 0x0000000400147305 */ /* 0x000064000020f000 */
[----:B----4-:R-:W-:Y:S05]  /*7850*/  @!P0 BRA `(.L_x_154) ;  /* 0x0000000000288947 */ /* 0x010fea0003800000 */
[----:B------:R-:W4:Y:S02]  /*7860*/  LDC R5, c[0x0][0x734] ;  /* 0x0001cd00ff057b82 */ /* 0x000f240000000800 */
[----:B----4-:R-:W-:-:S05]  /*7870*/  IADD3 R25, P0, R2, R5, RZ ;  /* 0x0000000502197210 */ /* 0x010fca0007f1e0ff */
[----:B------:R-:W-:-:S04]  /*7880*/  IMAD.X R29, RZ, RZ, R3, P0 ;  /* 0x000000ffff1d7224 */ /* 0x000fc800000e0603 */
[----:B0-----:R-:W-:-:S04]  /*7890*/  IMAD.WIDE.U32 R4, R29, R26, RZ ;  /* 0x0000001a1d047225 */ /* 0x001fc800078e00ff */
[----:B------:R-:W-:-:S04]  /*78a0*/  IMAD.WIDE.U32 R22, P0, R25, R27, R4 ;  /* 0x0000001b19167225 */ /* 0x000fc80007800004 */
[----:B------:R-:W-:-:S04]  /*78b0*/  IMAD.WIDE.U32 R4, R25, R26, RZ ;  /* 0x0000001a19047225 */ /* 0x000fc800078e00ff */
[----:B------:R-:W-:Y:S01]  /*78c0*/  IMAD.X R25, RZ, RZ, RZ, P0 ;  /* 0x000000ffff197224 */ /* 0x000fe200000e06ff */
[----:B------:R-:W-:Y:S01]  /*78d0*/  IADD3 RZ, P0, R5, R22, RZ ;  /* 0x0000001605ff7210 */ /* 0x000fe20007f1e0ff */
[----:B------:R-:W-:-:S04]  /*78e0*/  IMAD.MOV.U32 R24, RZ, RZ, R23 ;  /* 0x000000ffff187224 */ /* 0x000fc800078e0017 */
[----:B------:R-:W-:-:S08]  /*78f0*/  IMAD.WIDE.U32.X R24, R29, R27, R24, P0 ;  /* 0x0000001b1d187225 */ /* 0x000fd000000e0418 */
.L_x_154:
[----:B------:R-:W4:Y:S01]  /*7900*/  LDC.64 R34, c[0x0][0x740] ;  /* 0x0001d000ff227b82 */ /* 0x000f220000000a00 */
[-CC-:B--2---:R-:W-:Y:S01]  /*7910*/  SHF.R.U64 R16, R24, R6.reuse, R25.reuse ;  /* 0x0000000618107219 */ /* 0x184fe20000001219 */
[----:B-1----:R-:W-:Y:S01]  /*7920*/  IMAD.MOV R20, RZ, RZ, -R20 ;  /* 0x000000ffff147224 */ /* 0x002fe200078e0a14 */
[----:B0-----:R-:W-:Y:S01]  /*7930*/  SHF.R.U32.HI R4, RZ, R6, R25 ;  /* 0x00000006ff047219 */ /* 0x001fe20000011619 */
[----:B------:R-:W-:Y:S01]  /*7940*/  ULDC UR6, c[0x0][0x154] ;  /* 0x0000550000067ab9 */ /* 0x000fe20000000800 */
[----:B------:R-:W-:Y:S01]  /*7950*/  IADD3 R23, P0, RZ, -R16, RZ ;  /* 0x80000010ff177210 */ /* 0x000fe20007f1e0ff */
[----:B------:R-:W-:Y:S02]  /*7960*/  IMAD R33, R33, R20, R14 ;  /* 0x0000001421217224 */ /* 0x000fe400078e020e */
[----:B------:R-:W0:Y:S01]  /*7970*/  LDC R18, c[0x0][0x718] ;  /* 0x0001c600ff127b82 */ /* 0x000e220000000800 */
[----:B------:R-:W-:Y:S02]  /*7980*/  IMAD.MOV.U32 R25, RZ, RZ, 0x1 ;  /* 0x00000001ff197424 */ /* 0x000fe400078e00ff */
[----:B------:R-:W-:-:S04]  /*7990*/  IMAD.X R5, RZ, RZ, ~R4, P0 ;  /* 0x000000ffff057224 */ /* 0x000fc800000e0e04 */
[-C--:B------:R-:W-:Y:S01]  /*79a0*/  IMAD R6, R5, R30.reuse, RZ ;  /* 0x0000001e05067224 */ /* 0x080fe200078e02ff */
[----:B------:R-:W1:Y:S01]  /*79b0*/  LDC R22, c[0x0][0x708] ;  /* 0x0001c200ff167b82 */ /* 0x000e620000000800 */
[----:B------:R-:W-:-:S04]  /*79c0*/  IMAD.WIDE.U32 R4, R23, R30, R2 ;  /* 0x0000001e17047225 */ /* 0x000fc800078e0002 */
[----:B------:R-:W-:Y:S01]  /*79d0*/  IMAD R23, R23, R31, R6 ;  /* 0x0000001f17177224 */ /* 0x000fe200078e0206 */
[----:B------:R-:W-:Y:S02]  /*79e0*/  I2FP.F32.U32 R6, R28 ;  /* 0x0000001c00067245 */ /* 0x000fe40000201000 */
[----:B------:R-:W2:Y:S01]  /*79f0*/  LDC R24, c[0x0][0x758] ;  /* 0x0001d600ff187b82 */ /* 0x000ea20000000800 */
[----:B------:R-:W-:Y:S01]  /*7a00*/  IMAD.IADD R5, R5, 0x1, R23 ;  /* 0x0000000105057824 */ /* 0x000fe200078e0217 */
[----:B----4-:R-:W-:Y:S01]  /*7a10*/  ISETP.NE.U32.AND P0, PT, R34, RZ, PT ;  /* 0x000000ff2200720c */ /* 0x010fe20003f05070 */
[----:B------:R-:W-:Y:S01]  /*7a20*/  FMUL R20, R6, UR6 ;  /* 0x0000000606147c20 */ /* 0x000fe20008400000 */
[----:B------:R-:W-:Y:S02]  /*7a30*/  IMAD.MOV.U32 R23, RZ, RZ, -0x1 ;  /* 0xffffffffff177424 */ /* 0x000fe400078e00ff */
[----:B------:R-:W-:Y:S02]  /*7a40*/  ISETP.NE.AND.EX P0, PT, R35, RZ, PT, P0 ;  /* 0x000000ff2300720c */ /* 0x000fe40003f05300 */
[----:B------:R-:W4:Y:S01]  /*7a50*/  LDC R29, c[0x0][0x148] ;  /* 0x00005200ff1d7b82 */ /* 0x000f220000000800 */
[-CC-:B0-----:R-:W-:Y:S01]  /*7a60*/  SHF.R.U64 R14, R4, R18.reuse, R5.reuse ;  /* 0x00000012040e7219 */ /* 0x181fe20000001205 */
[----:B------:R-:W0:Y:S01]  /*7a70*/  F2I.U32.TRUNC.NTZ R20, R20 ;  /* 0x0000001400147305 */ /* 0x000e22000020f000 */
[----:B------:R-:W-:-:S05]  /*7a80*/  SHF.R.U32.HI R5, RZ, R18, R5 ;  /* 0x00000012ff057219 */ /* 0x000fca0000011605 */
[----:B------:R-:W0:Y:S01]  /*7a90*/  LDC R26, c[0x0][0x700] ;  /* 0x0001c000ff1a7b82 */ /* 0x000e220000000800 */
[-CC-:B-1----:R-:W-:Y:S02]  /*7aa0*/  SHF.R.U64 R6, R14, R22.reuse, R5.reuse ;  /* 0x000000160e067219 */ /* 0x182fe40000001205 */
[----:B------:R-:W-:-:S05]  /*7ab0*/  SHF.R.U32.HI R5, RZ, R22, R5 ;  /* 0x00000016ff057219 */ /* 0x000fca0000011605 */
[----:B------:R-:W1:Y:S01]  /*7ac0*/  LDC R30, c[0x0][0x748] ;  /* 0x0001d200ff1e7b82 */ /* 0x000e620000000800 */
[-CC-:B--2---:R-:W-:Y:S02]  /*7ad0*/  SHF.R.U64 R18, R6, R24.reuse, R5.reuse ;  /* 0x0000001806127219 */ /* 0x184fe40000001205 */
[-C--:B------:R-:W-:Y:S02]  /*7ae0*/  SHF.L.U32 R23, R23, R24.reuse, RZ ;  /* 0x0000001817177219 */ /* 0x080fe400000006ff */
[-C--:B------:R-:W-:Y:S01]  /*7af0*/  SHF.R.U32.HI R5, RZ, R24.reuse, R5 ;  /* 0x00000018ff057219 */ /* 0x080fe20000011605 */
[----:B------:R-:W-:Y:S01]  /*7b00*/  IMAD.MOV.U32 R4, RZ, RZ, R18 ;  /* 0x000000ffff047224 */ /* 0x000fe200078e0012 */
[----:B------:R-:W-:Y:S01]  /*7b10*/  SHF.L.U32 R36, R25, R24, RZ ;  /* 0x0000001819247219 */ /* 0x000fe200000006ff */
[----:B------:R-:W2:Y:S01]  /*7b20*/  LDC R32, c[0x0][0x738] ;  /* 0x0001ce00ff207b82 */ /* 0x000ea20000000800 */
[----:B------:R-:W-:-:S07]  /*7b30*/  LOP3.LUT R31, RZ, R23, RZ, 0x33, !PT ;  /* 0x00000017ff1f7212 */ /* 0x000fce00078e33ff */
[----:B------:R-:W0:Y:S01]  /*7b40*/  LDC R37, c[0x0][0x710] ;  /* 0x0001c400ff257b82 */ /* 0x000e220000000800 */
[----:B------:R-:W-:Y:S05]  /*7b50*/  @!P0 BRA `(.L_x_155) ;  /* 0x0000000000288947 */ /* 0x000fea0003800000 */
[----:B------:R-:W5:Y:S02]  /*7b60*/  LDC R25, c[0x0][0x74c] ;  /* 0x0001d300ff197b82 */ /* 0x000f640000000800 */
[----:B-----5:R-:W-:-:S05]  /*7b70*/  IADD3 R25, P0, R18, R25, RZ ;  /* 0x0000001912197210 */ /* 0x020fca0007f1e0ff */
        /* <DEDUP_REMOVED lines=8> */
.L_x_155:
[----:B-1----:R-:W-:Y:S01]  /*7c00*/  SHF.R.U64 R4, R4, R30, R5 ;  /* 0x0000001e04047219 */ /* 0x002fe20000001205 */
[----:B0-----:R-:W-:Y:S01]  /*7c10*/  VIADD R25, R26, 0xffffffff ;  /* 0xffffffff1a197836 */ /* 0x001fe20000000000 */
[----:B------:R-:W-:Y:S01]  /*7c20*/  LOP3.LUT R23, R6, R31, RZ, 0xc0, !PT ;  /* 0x0000001f06177212 */ /* 0x000fe200078ec0ff */
[----:B------:R-:W-:Y:S02]  /*7c30*/  IMAD.MOV R20, RZ, RZ, -R20 ;  /* 0x000000ffff147224 */ /* 0x000fe400078e0a14 */
[----:B------:R-:W-:Y:S02]  /*7c40*/  IMAD.MOV R5, RZ, RZ, -R4 ;  /* 0x000000ffff057224 */ /* 0x000fe400078e0a04 */
[----:B------:R-:W-:Y:S01]  /*7c50*/  IMAD R6, R36, R4, R23 ;  /* 0x0000000424067224 */ /* 0x000fe200078e0217 */
[----:B------:R-:W-:Y:S01]  /*7c60*/  LOP3.LUT R23, R14, R25, RZ, 0xc0, !PT ;  /* 0x000000190e177212 */ /* 0x000fe200078ec0ff */
[----:B----4-:R-:W-:Y:S02]  /*7c70*/  @P3 IMAD R33, R29, R20, R28 ;  /* 0x000000141d213224 */ /* 0x010fe400078e021c */
[----:B--2---:R-:W-:-:S02]  /*7c80*/  IMAD R4, R5, R32, R18 ;  /* 0x0000002005047224 */ /* 0x004fc400078e0212 */
[----:B------:R-:W-:Y:S02]  /*7c90*/  IMAD R6, R6, R37, R33 ;  /* 0x0000002506067224 */ /* 0x000fe400078e0221 */
[----:B------:R-:W-:Y:S02]  /*7ca0*/  IMAD R23, R4, R26, R23 ;  /* 0x0000001a04177224 */ /* 0x000fe400078e0217 */
[----:B------:R-:W-:Y:S02]  /*7cb0*/  IMAD.MOV.U32 R14, RZ, RZ, 0x1 ;  /* 0x00000001ff0e7424 */ /* 0x000fe400078e00ff */
[----:B------:R-:W-:Y:S01]  /*7cc0*/  IMAD.MOV.U32 R4, RZ, RZ, R16 ;  /* 0x000000ffff047224 */ /* 0x000fe200078e0010 */
[----:B------:R-:W-:Y:S02]  /*7cd0*/  SEL R5, R23, R6, !P3 ;  /* 0x0000000617057207 */ /* 0x000fe40005800000 */
[----:B------:R-:W-:-:S07]  /*7ce0*/  SEL R6, R6, R23, !P3 ;  /* 0x0000001706067207 */ /* 0x000fce0005800000 */
.L_x_153:
[----:B------:R-:W-:Y:S02]  /*7cf0*/  LOP3.LUT P0, RZ, R14, 0xff, RZ, 0xc0, !PT ;  /* 0x000000ff0eff7812 */ /* 0x000fe4000780c0ff */
[----:B------:R-:W-:-:S11]  /*7d00*/  LOP3.LUT R89, R89, 0x1, RZ, 0x3c, !PT ;  /* 0x0000000159597812 */ /* 0x000fd600078e3cff */
[----:B------:R-:W-:Y:S05]  /*7d10*/  @P0 BRA `(.L_x_156) ;  /* 0xffffff9800800947 */ /* 0x000fea000383ffff */
[----:B------:R-:W-:Y:S05]  /*7d20*/  EXIT ;  /* 0x000000000000794d */ /* 0x000fea0003800000 */
.L_x_14:
[----:B------:R-:W-:-:S08]  /*7d30*/  ISETP.NE.AND P0, PT, R20, RZ, PT ;  /* 0x000000ff1400720c */ /* 0x000fd00003f05270 */
[----:B-----5:R-:W0:-:S00]  /*7d40*/  USETMAXREG.DEALLOC.CTAPOOL 0x28 ;  /* 0x00000028000079c8 */ /* 0x020e0000080e0500 */
[----:B------:R-:W-:Y:S05]  /*7d50*/  @P0 EXIT ;  /* 0x000000000000094d */ /* 0x000fea0003800000 */
[----:B0-----:R-:W-:Y:S01]  /*7d60*/  LOP3.LUT P0, RZ, R16, 0xff, RZ, 0xc0, !PT ;  /* 0x000000ff10ff7812 */ /* 0x001fe2000780c0ff */
[----:B------:R-:W-:Y:S02]  /*7d70*/  IMAD.MOV.U32 R12, RZ, RZ, 0x1 ;  /* 0x00000001ff0c7424 */ /* 0x000fe400078e00ff */
[----:B------:R-:W-:-:S10]  /*7d80*/  IMAD.MOV.U32 R15, RZ, RZ, RZ ;  /* 0x000000ffff0f7224 */ /* 0x000fd400078e00ff */
[----:B------:R-:W-:Y:S05]  /*7d90*/  @!P0 BRA `(.L_x_157) ;  /* 0x0000000c00488947 */ /* 0x000fea0003800000 */
[----:B------:R-:W-:Y:S01]  /*7da0*/  LOP3.LUT P0, RZ, R10, 0x1f, RZ, 0xc0, !PT ;  /* 0x0000001f0aff7812 */ /* 0x000fe2000780c0ff */
[----:B------:R-:W-:Y:S01]  /*7db0*/  ULDC UR5, c[0x0][0x758] ;  /* 0x0001d60000057ab9 */ /* 0x000fe20000000800 */
[----:B------:R-:W-:Y:S01]  /*7dc0*/  UMOV UR6, 0xffffffff ;  /* 0xffffffff00067882 */ /* 0x000fe20000000000 */
[----:B------:R-:W-:Y:S01]  /*7dd0*/  BSSY B0, `(.L_x_157) ;  /* 0x00000ce000007945 */ /* 0x000fe20003800000 */
[----:B------:R-:W-:Y:S01]  /*7de0*/  USHF.L.U32 UR6, UR6, UR5, URZ ;  /* 0x0000000506067299 */ /* 0x000fe2000800063f */
[C---:B------:R-:W-:Y:S01]  /*7df0*/  ISETP.NE.AND P2, PT, R11.reuse, RZ, PT ;  /* 0x000000ff0b00720c */ /* 0x040fe20003f45270 */
[----:B------:R-:W-:Y:S01]  /*7e00*/  UMOV UR7, 0x1 ;  /* 0x0000000100077882 */ /* 0x000fe20000000000 */
[----:B------:R-:W-:Y:S01]  /*7e10*/  ISETP.NE.OR P0, PT, R11, RZ, !P0 ;  /* 0x000000ff0b00720c */ /* 0x000fe20004705670 */
[----:B------:R-:W-:Y:S01]  /*7e20*/  IMAD.MOV.U32 R14, RZ, RZ, 0x1 ;  /* 0x00000001ff0e7424 */ /* 0x000fe200078e00ff */
[----:B------:R-:W-:Y:S01]  /*7e30*/  LOP3.LUT R13, R7, 0x2, RZ, 0xfc, !PT ;  /* 0x00000002070d7812 */ /* 0x000fe200078efcff */
[----:B------:R-:W-:Y:S01]  /*7e40*/  IMAD.MOV.U32 R12, RZ, RZ, 0x1 ;  /* 0x00000001ff0c7424 */ /* 0x000fe200078e00ff */
[----:B------:R-:W-:Y:S01]  /*7e50*/  ULDC UR4, c[0x0][0x700] ;  /* 0x0001c00000047ab9 */ /* 0x000fe20000000800 */
[----:B------:R-:W-:Y:S01]  /*7e60*/  IMAD.MOV.U32 R15, RZ, RZ, RZ ;  /* 0x000000ffff0f7224 */ /* 0x000fe200078e00ff */
[----:B------:R-:W-:-:S02]  /*7e70*/  USHF.L.U32 UR15, UR7, UR5, URZ ;  /* 0x00000005070f7299 */ /* 0x000fc4000800063f */
[----:B------:R-:W-:Y:S02]  /*7e80*/  UIADD3 UR21, UR14, 0x1, URZ ;  /* 0x000000010e157890 */ /* 0x000fe4000fffe03f */
[----:B------:R-:W-:Y:S02]  /*7e90*/  UIADD3 UR4, UR4, -0x1, URZ ;  /* 0xffffffff04047890 */ /* 0x000fe4000fffe03f */
[----:B------:R-:W-:Y:S01]  /*7ea0*/  ULOP3.LUT UR5, URZ, UR6, URZ, 0x33, !UPT ;  /* 0x000000063f057292 */ /* 0x000fe2000f8e333f */
[----:B------:R-:W-:-:S11]  /*7eb0*/  ULDC.64 UR32, c[0x0][0x198] ;  /* 0x0000660000207ab9 */ /* 0x000fd60000000a00 */
.L_x_169:
[----:B------:R-:W-:-:S03]  /*7ec0*/  UMOV UR6, 0xffffffff ;  /* 0xffffffff00067882 */ /* 0x000fc60000000000 */
[----:B------:R-:W-:Y:S05]  /*7ed0*/  BRA.DIV UR6, `(.L_x_158) ;  /* 0x0000001a06647947 */ /* 0x000fea000b800000 */
[----:B------:R-:W-:-:S13]  /*7ee0*/  ELECT P1, URZ, PT ;  /* 0x00000000003f782f */ /* 0x000fda0003820000 */
.L_x_199:
[----:B------:R-:W0:Y:S01]  /*7ef0*/  LDC R10, c[0x0][0x604] ;  /* 0x00018100ff0a7b82 */ /* 0x000e220000000800 */
[----:B------:R-:W-:Y:S01]  /*7f00*/  BSSY B1, `(.L_x_159) ;  /* 0x0000045000017945 */ /* 0x000fe20003800000 */
[----:B0-----:R-:W-:-:S13]  /*7f10*/  ISETP.LT.OR P1, PT, R10, 0x1, !P1 ;  /* 0x000000010a00780c */ /* 0x001fda0004f21670 */
[----:B------:R-:W-:Y:S05]  /*7f20*/  @P1 BRA `(.L_x_160) ;  /* 0x0000000400081947 */ /* 0x000fea0003800000 */
[----:B------:R-:W-:Y:S01]  /*7f30*/  IMAD.SHL.U32 R17, R5, 0x80, RZ ;  /* 0x0000008005117824 */ /* 0x000fe200078e00ff */
[----:B------:R-:W-:Y:S01]  /*7f40*/  CS2R R20, SRZ ;  /* 0x0000000000147805 */ /* 0x000fe2000001ff00 */
[----:B------:R-:W-:Y:S02]  /*7f50*/  IMAD.SHL.U32 R24, R6, 0x40, RZ ;  /* 0x0000004006187824 */ /* 0x000fe400078e00ff */
[----:B------:R-:W-:Y:S02]  /*7f60*/  IMAD.U32 R22, RZ, RZ, UR21 ;  /* 0x00000015ff167e24 */ /* 0x000fe4000f8e00ff */
[----:B------:R-:W-:Y:S02]  /*7f70*/  IMAD.MOV.U32 R5, RZ, RZ, R12 ;  /* 0x000000ffff057224 */ /* 0x000fe400078e000c */
[----:B------:R-:W-:Y:S02]  /*7f80*/  IMAD.MOV.U32 R10, RZ, RZ, R15 ;  /* 0x000000ffff0a7224 */ /* 0x000fe400078e000f */
[----:B------:R-:W-:-:S07]  /*7f90*/  IMAD.MOV.U32 R23, RZ, RZ, RZ ;  /* 0x000000ffff177224 */ /* 0x000fce00078e00ff */
.L_x_164:
[----:B------:R-:W0:Y:S01]  /*7fa0*/  S2R R16, SR_CgaCtaId ;  /* 0x0000000000107919 */ /* 0x000e220000008800 */
[----:B------:R-:W-:-:S04]  /*7fb0*/  MOV R11, 0x400 ;  /* 0x00000400000b7802 */ /* 0x000fc80000000f00 */
[----:B0-----:R-:W-:Y:S02]  /*7fc0*/  LEA R19, R16, R11, 0x18 ;  /* 0x0000000b10137211 */ /* 0x001fe400078ec0ff */
[----:B------:R-:W-:Y:S01]  /*7fd0*/  SHF.L.U32 R11, R5, 0x1f, RZ ;  /* 0x0000001f050b7819 */ /* 0x000fe200000006ff */
[----:B------:R-:W0:Y:S02]  /*7fe0*/  @!P2 LDC R16, c[0x0][0x640] ;  /* 0x00019000ff10ab82 */ /* 0x000e240000000800 */
[----:B------:R-:W-:-:S04]  /*7ff0*/  IMAD R18, R10, 0x8, R19 ;  /* 0x000000080a127824 */ /* 0x000fc800078e0213 */
[----:B------:R-:W1:Y:S02]  /*8000*/  SYNCS.PHASECHK.TRANS64.TRYWAIT P1, [R18+URZ+0xa8], R11 ;  /* 0x0000a80b120075a7 */ /* 0x000e64000802017f */
[----:B-1----:R-:W-:Y:S05]  /*8010*/  @!P1 BRA `(.L_x_161) ;  /* 0x0000001800349947 */ /* 0x002fea0003800000 */
.L_x_200:
[----:B-1----:R-:W-:Y:S01]  /*8020*/  PRMT R11, R13, 0x9910, RZ ;  /* 0x000099100d0b7816 */ /* 0x002fe200000000ff */
[----:B0-----:R0:W-:Y:S03]  /*8030*/  @!P2 SYNCS.ARRIVE.TRANS64 RZ, [R18+URZ], R16 ;  /* 0x0000001012ffa9a7 */ /* 0x0011e6000800003f */
[----:B------:R-:W-:-:S13]  /*8040*/  ISETP.NE.AND P1, PT, R11, 0x2, PT ;  /* 0x000000020b00780c */ /* 0x000fda0003f25270 */
[----:B0-----:R-:W-:Y:S05]  /*8050*/  @P1 BRA `(.L_x_162) ;  /* 0x0000000000041947 */ /* 0x001fea0003800000 */
[----:B------:R-:W-:Y:S01]  /*8060*/  BPT.TRAP 0x1 ;  /* 0x000000040000795c */ /* 0x000fe20000300000 */
.L_x_162:
[----:B------:R-:W-:Y:S05]  /*8070*/  @P0 BRA `(.L_x_163) ;  /* 0x0000000000040947 */ /* 0x000fea0003800000 */
[----:B------:R-:W-:Y:S01]  /*8080*/  BPT.TRAP 0x1 ;  /* 0x000000040000795c */ /* 0x000fe20000300000 */
.L_x_163:
[--C-:B------:R-:W-:Y:S01]  /*8090*/  IMAD R11, R10, 0x800, R19.reuse ;  /* 0x000008000a0b7824 */ /* 0x100fe200078e0213 */
[----:B------:R-:W-:Y:S01]  /*80a0*/  R2UR UR25, R18 ;  /* 0x00000000121972ca */ /* 0x000fe200000e0000 */
[----:B------:R-:W-:Y:S01]  /*80b0*/  VIADD R22, R22, 0xffffffff ;  /* 0xffffffff16167836 */ /* 0x000fe20000000000 */
[----:B------:R-:W-:Y:S01]  /*80c0*/  R2UR UR28, R4 ;  /* 0x00000000041c72ca */ /* 0x000fe200000e0000 */
[----:B------:R-:W-:Y:S01]  /*80d0*/  UIADD3 UR6, UP0, UR32, 0xf0, URZ ;  /* 0x000000f020067890 */ /* 0x000fe2000ff1e03f */
[----:B------:R-:W-:Y:S01]  /*80e0*/  R2UR UR24, R11 ;  /* 0x000000000b1872ca */ /* 0x000fe200000e0000 */
[C-C-:B------:R-:W-:Y:S01]  /*80f0*/  IMAD R11, R10.reuse, 0x200, R19.reuse ;  /* 0x000002000a0b7824 */ /* 0x140fe200078e0213 */
[----:B------:R-:W-:Y:S01]  /*8100*/  R2UR UR26, R21 ;  /* 0x00000000151a72ca */ /* 0x000fe200000e0000 */
[----:B------:R-:W-:Y:S01]  /*8110*/  IMAD R19, R10, 0x2000, R19 ;  /* 0x000020000a137824 */ /* 0x000fe200078e0213 */
[----:B------:R-:W-:Y:S01]  /*8120*/  R2UR UR27, R24 ;  /* 0x00000000181b72ca */ /* 0x000fe200000e0000 */
[----:B------:R-:W-:Y:S01]  /*8130*/  UIADD3 UR22, UP1, UR32, 0x1f0, URZ ;  /* 0x000001f020167890 */ /* 0x000fe2000ff3e03f */
[----:B------:R-:W-:Y:S01]  /*8140*/  R2UR UR8, R11 ;  /* 0x000000000b0872ca */ /* 0x000fe200000e0000 */
[----:B------:R-:W-:Y:S01]  /*8150*/  UIADD3 UR34, UP2, UR32, 0x2f0, URZ ;  /* 0x000002f020227890 */ /* 0x000fe2000ff5e03f */
[----:B------:R-:W-:Y:S01]  /*8160*/  R2UR UR16, R19 ;  /* 0x00000000131072ca */ /* 0x000fe200000e0000 */
[----:B------:R-:W-:Y:S01]  /*8170*/  UIADD3.X UR7, URZ, UR33, URZ, UP0, !UPT ;  /* 0x000000213f077290 */ /* 0x000fe200087fe43f */
[----:B------:R-:W-:Y:S01]  /*8180*/  R2UR UR11, R6 ;  /* 0x00000000060b72ca */ /* 0x000fe200000e0000 */
[----:B------:R-:W-:Y:S01]  /*8190*/  UIADD3.X UR23, URZ, UR33, URZ, UP1, !UPT ;  /* 0x000000213f177290 */ /* 0x000fe20008ffe43f */
[----:B------:R-:W-:Y:S01]  /*81a0*/  R2UR UR12, R23 ;  /* 0x00000000170c72ca */ /* 0x000fe200000e0000 */
[----:B------:R-:W-:Y:S01]  /*81b0*/  UIADD3 UR24, UR24, 0x280, URZ ;  /* 0x0000028018187890 */ /* 0x000fe2000fffe03f */
[----:B------:R-:W-:Y:S01]  /*81c0*/  R2UR UR18, R20 ;  /* 0x00000000141272ca */ /* 0x000fe200000e0000 */
[----:B------:R-:W-:Y:S01]  /*81d0*/  VIADD R10, R10, 0x1 ;  /* 0x000000010a0a7836 */ /* 0x000fe20000000000 */
[----:B------:R-:W-:Y:S01]  /*81e0*/  R2UR UR19, R17 ;  /* 0x00000000111372ca */ /* 0x000fe200000e0000 */
[----:B------:R-:W-:Y:S01]  /*81f0*/  UIADD3.X UR35, URZ, UR33, URZ, UP2, !UPT ;  /* 0x000000213f237290 */ /* 0x000fe200097fe43f */
[----:B------:R-:W-:Y:S01]  /*8200*/  ISETP.GT.AND P4, PT, R22, 0x1, PT ;  /* 0x000000011600780c */ /* 0x000fe20003f84270 */
[----:B------:R-:W-:Y:S01]  /*8210*/  UIADD3 UR8, UR8, 0x34a80, URZ ;  /* 0x00034a8008087890 */ /* 0x000fe2000fffe03f */
[C---:B------:R-:W-:Y:S01]  /*8220*/  ISETP.NE.AND P1, PT, R10.reuse, 0x15, PT ;  /* 0x000000150a00780c */ /* 0x040fe20003f25270 */
[----:B------:R-:W-:Y:S01]  /*8230*/  UIADD3 UR16, UR16, 0xaa80, URZ ;  /* 0x0000aa8010107890 */ /* 0x000fe2000fffe03f */
[----:B------:R-:W-:Y:S01]  /*8240*/  VIADD R23, R23, 0x1 ;  /* 0x0000000117177836 */ /* 0x000fe20000000000 */
[----:B------:R-:W-:Y:S01]  /*8250*/  UMOV UR30, 0x0 ;  /* 0x00000000001e7882 */ /* 0x000fe20000000000 */
[----:B------:R-:W-:Y:S01]  /*8260*/  UMOV UR31, 0x10000000 ;  /* 0x10000000001f7882 */ /* 0x000fe20000000000 */
[----:B------:R-:W-:Y:S01]  /*8270*/  UMOV UR10, URZ ;  /* 0x0000003f000a7c82 */ /* 0x000fe20008000000 */
[----:B------:R-:W-:Y:S01]  /*8280*/  UMOV UR9, UR25 ;  /* 0x0000001900097c82 */ /* 0x000fe20008000000 */
[----:B------:R-:W-:Y:S01]  /*8290*/  UMOV UR13, UR28 ;  /* 0x0000001c000d7c82 */ /* 0x000fe20008000000 */
[----:B------:R0:W-:Y:S01]  /*82a0*/  UTMALDG.3D [UR24], [UR6], desc[UR30] ;  /* 0x00001e18060075b4 */ /* 0x0001e20008011000 */
[----:B------:R-:W-:Y:S01]  /*82b0*/  UMOV UR17, UR25 ;  /* 0x0000001900117c82 */ /* 0x000fe20008000000 */
[----:B------:R-:W-:Y:S01]  /*82c0*/  UMOV UR20, UR28 ;  /* 0x0000001c00147c82 */ /* 0x000fe20008000000 */
[----:B------:R-:W-:Y:S01]  /*82d0*/  SEL R16, RZ, 0x1, P1 ;  /* 0x00000001ff107807 */ /* 0x000fe20000800000 */
[----:B------:R-:W-:Y:S01]  /*82e0*/  VIADD R21, R21, 0x20 ;  /* 0x0000002015157836 */ /* 0x000fe20000000000 */
[----:B------:R-:W-:Y:S01]  /*82f0*/  SEL R10, R10, RZ, P1 ;  /* 0x000000ff0a0a7207 */ /* 0x000fe20000800000 */
[----:B------:R-:W-:Y:S01]  /*8300*/  VIADD R20, R20, 0x40 ;  /* 0x0000004014147836 */ /* 0x000fe20000000000 */
[----:B------:R-:W-:Y:S01]  /*8310*/  LOP3.LUT R5, R5, R16, RZ, 0x3c, !PT ;  /* 0x0000001005057212 */ /* 0x000fe200078e3cff */
[----:B------:R0:W-:Y:S01]  /*8320*/  UTMALDG.4D [UR8], [UR22], desc[UR30] ;  /* 0x00001e08160075b4 */ /* 0x0001e20008019000 */
[----:B------:R0:W-:Y:S02]  /*8330*/  UTMALDG.3D [UR16], [UR34], desc[UR30] ;  /* 0x00001e10220075b4 */ /* 0x0001e40008011000 */
[----:B0-----:R-:W-:Y:S05]  /*8340*/  @P4 BRA `(.L_x_164) ;  /* 0xfffffffc00144947 */ /* 0x001fea000383ffff */
.L_x_160:
[----:B------:R-:W-:Y:S05]  /*8350*/  BSYNC B1 ;  /* 0x0000000000017941 */ /* 0x000fea0003800000 */
.L_x_159:
[----:B------:R-:W-:Y:S01]  /*8360*/  LOP3.LUT P5, RZ, R14, 0xff, RZ, 0xc0, !PT ;  /* 0x000000ff0eff7812 */ /* 0x000fe200078ac0ff */
[----:B------:R-:W-:Y:S01]  /*8370*/  VIADD R6, R15, UR14 ;  /* 0x0000000e0f067c36 */ /* 0x000fe20008000000 */
[----:B------:R-:W-:Y:S02]  /*8380*/  UISETP.GE.U32.AND UP0, UPT, UR14, 0x15, UPT ;  /* 0x000000150e00788c */ /* 0x000fe4000bf06070 */
[----:B------:R-:W-:Y:S01]  /*8390*/  IMAD.U32 R14, RZ, RZ, UR14 ;  /* 0x0000000eff0e7e24 */ /* 0x000fe2000f8e00ff */
[----:B------:R-:W-:Y:S01]  /*83a0*/  ULDC.64 UR6, c[0x0][0x750] ;  /* 0x0001d40000067ab9 */ /* 0x000fe20000000a00 */
[C---:B------:R-:W-:Y:S01]  /*83b0*/  IMAD.WIDE.U32 R4, R6.reuse, -0x79e79e79, RZ ;  /* 0x8618618706047825 */ /* 0x040fe200078e00ff */
[C---:B------:R-:W-:Y:S01]  /*83c0*/  ISETP.GT.U32.AND P1, PT, R6.reuse, 0x14, PT ;  /* 0x000000140600780c */ /* 0x040fe20003f24070 */
[----:B------:R-:W-:Y:S01]  /*83d0*/  BSSY B1, `(.L_x_165) ;  /* 0x000006b000017945 */ /* 0x000fe20003800000 */
[----:B------:R-:W-:Y:S01]  /*83e0*/  PLOP3.LUT P4, PT, PT, PT, UP0, 0x80, 0x0 ;  /* 0x000000000000781c */ /* 0x000fe20003f8f008 */
[----:B------:R-:W-:Y:S01]  /*83f0*/  IMAD.IADD R4, R6, 0x1, -R5 ;  /* 0x0000000106047824 */ /* 0x000fe200078e0a05 */
[----:B------:R-:W-:-:S02]  /*8400*/  ISETP.LT.U32.AND P1, PT, R14, 0x15, P1 ;  /* 0x000000150e00780c */ /* 0x000fc40000f21070 */
[----:B------:R-:W-:Y:S01]  /*8410*/  PRMT R14, RZ, 0x7610, R14 ;  /* 0x00007610ff0e7816 */ /* 0x000fe2000000000e */
[----:B------:R-:W0:Y:S01]  /*8420*/  @P5 S2R R11, SR_CgaCtaId ;  /* 0x00000000000b5919 */ /* 0x000e220000008800 */
[----:B------:R-:W-:Y:S02]  /*8430*/  @P5 MOV R10, 0x400 ;  /* 0x00000400000a5802 */ /* 0x000fe40000000f00 */
[----:B------:R-:W-:Y:S01]  /*8440*/  LEA.HI R4, R4, R5, RZ, 0x1f ;  /* 0x0000000504047211 */ /* 0x000fe200078ff8ff */
[----:B------:R-:W-:-:S03]  /*8450*/  IMAD.MOV.U32 R5, RZ, RZ, -0x1 ;  /* 0xffffffffff057424 */ /* 0x000fc600078e00ff */
[----:B------:R-:W-:Y:S01]  /*8460*/  SHF.R.U32.HI R15, RZ, 0x4, R4 ;  /* 0x00000004ff0f7819 */ /* 0x000fe20000011604 */
[----:B------:R-:W-:Y:S01]  /*8470*/  IMAD.MOV.U32 R4, RZ, RZ, -0x1 ;  /* 0xffffffffff047424 */ /* 0x000fe200078e00ff */
[----:B0-----:R-:W-:Y:S02]  /*8480*/  @P5 LEA R10, R11, R10, 0x18 ;  /* 0x0000000a0b0a5211 */ /* 0x001fe400078ec0ff */
[----:B------:R-:W-:Y:S02]  /*8490*/  SEL R11, RZ, 0x1, !P1 ;  /* 0x00000001ff0b7807 */ /* 0x000fe40004800000 */
[----:B------:R-:W-:Y:S01]  /*84a0*/  IADD3 R2, P1, R2, R8, RZ ;  /* 0x0000000802027210 */ /* 0x000fe20007f3e0ff */
[----:B------:R0:W-:Y:S01]  /*84b0*/  @P5 SYNCS.ARRIVE.TRANS64.A1T0 RZ, [R10+URZ+0x188], RZ ;  /* 0x000188ff0aff59a7 */ /* 0x0001e2000810003f */
[----:B------:R-:W-:-:S03]  /*84c0*/  LOP3.LUT R12, R12, R11, RZ, 0x3c, !PT ;  /* 0x0000000b0c0c7212 */ /* 0x000fc600078e3cff */
[----:B------:R-:W-:Y:S01]  /*84d0*/  IMAD.X R3, R3, 0x1, R0, P1 ;  /* 0x0000000103037824 */ /* 0x000fe200008e0600 */
[----:B------:R-:W-:Y:S02]  /*84e0*/  ISETP.GE.U32.AND P1, PT, R2, UR6, PT ;  /* 0x0000000602007c0c */ /* 0x000fe4000bf26070 */
[----:B------:R-:W-:Y:S01]  /*84f0*/  @P4 LOP3.LUT R12, R12, 0x1, R15, 0x78, !PT ;  /* 0x000000010c0c4812 */ /* 0x000fe200078e780f */
[----:B------:R-:W-:Y:S01]  /*8500*/  IMAD R15, R15, -0x15, R6 ;  /* 0xffffffeb0f0f7824 */ /* 0x000fe200078e0206 */
[----:B------:R-:W-:Y:S01]  /*8510*/  ISETP.GE.U32.AND.EX P1, PT, R3, UR7, PT, P1 ;  /* 0x0000000703007c0c */ /* 0x000fe2000bf26110 */
[----:B------:R-:W-:Y:S01]  /*8520*/  IMAD.MOV.U32 R6, RZ, RZ, -0x1 ;  /* 0xffffffffff067424 */ /* 0x000fe200078e00ff */
[----:B0-----:R-:W-:-:S11]  /*8530*/  PRMT R10, RZ, 0x7610, R10 ;  /* 0x00007610ff0a7816 */ /* 0x001fd6000000000a */
[----:B------:R-:W-:Y:S05]  /*8540*/  @P1 BRA `(.L_x_166) ;  /* 0x00000004004c1947 */ /* 0x000fea0003800000 */
[----:B------:R-:W0:Y:S01]  /*8550*/  S2R R17, SR_CTAID.X ;  /* 0x0000000000117919 */ /* 0x000e220000002500 */
[----:B------:R-:W-:Y:S01]  /*8560*/  ULDC.64 UR6, c[0x0][0x728] ;  /* 0x0001ca0000067ab9 */ /* 0x000fe20000000a00 */
[----:B------:R-:W1:Y:S01]  /*8570*/  LDC R18, c[0x0][0x144] ;  /* 0x00005100ff127b82 */ /* 0x000e620000000800 */
[----:B------:R-:W-:Y:S01]  /*8580*/  ISETP.NE.U32.AND P1, PT, RZ, UR6, PT ;  /* 0x00000006ff007c0c */ /* 0x000fe2000bf25070 */
[----:B------:R-:W2:Y:S01]  /*8590*/  S2R R6, SR_CTAID.Y ;  /* 0x0000000000067919 */ /* 0x000ea20000002600 */
[----:B------:R-:W-:Y:S01]  /*85a0*/  ULDC UR8, c[0x0][0x150] ;  /* 0x0000540000087ab9 */ /* 0x000fe20000000800 */
[----:B------:R-:W-:Y:S01]  /*85b0*/  ULDC UR9, c[0x0][0x730] ;  /* 0x0001cc0000097ab9 */ /* 0x000fe20000000800 */
[----:B------:R-:W-:Y:S01]  /*85c0*/  ISETP.NE.AND.EX P1, PT, RZ, UR7, PT, P1 ;  /* 0x00000007ff007c0c */ /* 0x000fe2000bf25310 */
[----:B------:R-:W-:Y:S01]  /*85d0*/  IMAD.MOV.U32 R4, RZ, RZ, R2 ;  /* 0x000000ffff047224 */ /* 0x000fe200078e0002 */
[----:B0-----:R-:W-:-:S05]  /*85e0*/  I2FP.F32.U32 R5, R17 ;  /* 0x0000001100057245 */ /* 0x001fca0000201000 */
[----:B------:R-:W-:Y:S01]  /*85f0*/  FMUL R20, R5, UR8 ;  /* 0x0000000805147c20 */ /* 0x000fe20008400000 */
[----:B------:R-:W-:-:S05]  /*8600*/  IMAD.MOV.U32 R5, RZ, RZ, R3 ;  /* 0x000000ffff057224 */ /* 0x000fca00078e0003 */
[----:B--2---:R-:W-:Y:S05]  /*8610*/  @!P1 BRA `(.L_x_167) ;  /* 0x0000000000289947 */ /* 0x004fea0003800000 */
[----:B------:R-:W-:Y:S02]  /*8620*/  ULDC UR8, c[0x0][0x734] ;  /* 0x0001cd0000087ab9 */ /* 0x000fe40000000800 */
[----:B------:R-:W-:-:S05]  /*8630*/  IADD3 R5, P1, R2, UR8, RZ ;  /* 0x0000000802057c10 */ /* 0x000fca000ff3e0ff */
[----:B------:R-:W-:-:S04]  /*8640*/  IMAD.X R19, RZ, RZ, R3, P1 ;  /* 0x000000ffff137224 */ /* 0x000fc800008e0603 */
[----:B------:R-:W-:-:S04]  /*8650*/  IMAD.WIDE.U32 R10, R19, UR6, RZ ;  /* 0x00000006130a7c25 */ /* 0x000fc8000f8e00ff */
[----:B------:R-:W-:-:S04]  /*8660*/  IMAD.WIDE.U32 R10, P1, R5, UR7, R10 ;  /* 0x00000007050a7c25 */ /* 0x000fc8000f82000a */
[----:B------:R-:W-:-:S04]  /*8670*/  IMAD.WIDE.U32 R4, R5, UR6, RZ ;  /* 0x0000000605047c25 */ /* 0x000fc8000f8e00ff */
[----:B------:R-:W-:Y:S01]  /*8680*/  IMAD.MOV.U32 R4, RZ, RZ, R11 ;  /* 0x000000ffff047224 */ /* 0x000fe200078e000b */
[----:B------:R-:W-:Y:S01]  /*8690*/  IADD3 RZ, P4, R5, R10, RZ ;  /* 0x0000000a05ff7210 */ /* 0x000fe20007f9e0ff */
[----:B------:R-:W-:-:S04]  /*86a0*/  IMAD.X R5, RZ, RZ, RZ, P1 ;  /* 0x000000ffff057224 */ /* 0x000fc800008e06ff */
[----:B------:R-:W-:-:S08]  /*86b0*/  IMAD.WIDE.U32.X R4, R19, UR7, R4, P4 ;  /* 0x0000000713047c25 */ /* 0x000fd0000a0e0404 */
.L_x_167:
[--C-:B------:R-:W-:Y:S01]  /*86c0*/  SHF.R.U64 R16, R4, UR9, R5.reuse ;  /* 0x0000000904107c19 */ /* 0x100fe20008001205 */
[----:B------:R-:W0:Y:S01]  /*86d0*/  F2I.U32.TRUNC.NTZ R20, R20 ;  /* 0x0000001400147305 */ /* 0x000e22000020f000 */
[----:B------:R-:W-:Y:S01]  /*86e0*/  SHF.R.U32.HI R4, RZ, UR9, R5 ;  /* 0x00000009ff047c19 */ /* 0x000fe20008011605 */
[----:B------:R-:W-:Y:S01]  /*86f0*/  ULDC.64 UR6, c[0x0][0x720] ;  /* 0x0001c80000067ab9 */ /* 0x000fe20000000a00 */
[----:B------:R-:W-:Y:S01]  /*8700*/  IADD3 R11, P1, RZ, -R16, RZ ;  /* 0x80000010ff0b7210 */ /* 0x000fe20007f3e0ff */
[----:B------:R-:W-:Y:S01]  /*8710*/  ULDC.64 UR8, c[0x0][0x740] ;  /* 0x0001d00000087ab9 */ /* 0x000fe20000000a00 */
[----:B------:R-:W2:Y:S03]  /*8720*/  LDC R21, c[0x0][0x148] ;  /* 0x00005200ff157b82 */ /* 0x000ea60000000800 */
[----:B------:R-:W-:Y:S01]  /*8730*/  IMAD.X R4, RZ, RZ, ~R4, P1 ;  /* 0x000000ffff047224 */ /* 0x000fe200008e0e04 */
[----:B------:R-:W-:-:S03]  /*8740*/  ISETP.NE.U32.AND P1, PT, RZ, UR8, PT ;  /* 0x00000008ff007c0c */ /* 0x000fc6000bf25070 */
[----:B------:R-:W-:Y:S01]  /*8750*/  IMAD R10, R4, UR6, RZ ;  /* 0x00000006040a7c24 */ /* 0x000fe2000f8e02ff */
[----:B------:R-:W-:Y:S01]  /*8760*/  ISETP.NE.AND.EX P1, PT, RZ, UR9, PT, P1 ;  /* 0x00000009ff007c0c */ /* 0x000fe2000bf25310 */
[----:B------:R-:W-:Y:S01]  /*8770*/  IMAD.WIDE.U32 R4, R11, UR6, R2 ;  /* 0x000000060b047c25 */ /* 0x000fe2000f8e0002 */
[----:B------:R-:W-:-:S03]  /*8780*/  ULDC UR6, c[0x0][0x718] ;  /* 0x0001c60000067ab9 */ /* 0x000fc60000000800 */
[----:B------:R-:W-:Y:S01]  /*8790*/  IMAD R11, R11, UR7, R10 ;  /* 0x000000070b0b7c24 */ /* 0x000fe2000f8e020a */
[----:B------:R-:W-:Y:S01]  /*87a0*/  ULDC UR7, c[0x0][0x154] ;  /* 0x0000550000077ab9 */ /* 0x000fe20000000800 */
[----:B0-----:R-:W-:Y:S02]  /*87b0*/  IMAD.MOV R10, RZ, RZ, -R20 ;  /* 0x000000ffff0a7224 */ /* 0x001fe400078e0a14 */
[----:B------:R-:W-:Y:S02]  /*87c0*/  IMAD.IADD R5, R5, 0x1, R11 ;  /* 0x0000000105057824 */ /* 0x000fe400078e020b */
[----:B-1----:R-:W-:Y:S01]  /*87d0*/  IMAD R17, R18, R10, R17 ;  /* 0x0000000a12117224 */ /* 0x002fe200078e0211 */
[----:B------:R-:W-:Y:S02]  /*87e0*/  I2FP.F32.U32 R10, R6 ;  /* 0x00000006000a7245 */ /* 0x000fe40000201000 */
[--C-:B------:R-:W-:Y:S02]  /*87f0*/  SHF.R.U64 R18, R4, UR6, R5.reuse ;  /* 0x0000000604127c19 */ /* 0x100fe40008001205 */
[----:B------:R-:W-:Y:S01]  /*8800*/  SHF.R.U32.HI R5, RZ, UR6, R5 ;  /* 0x00000006ff057c19 */ /* 0x000fe20008011605 */
[----:B------:R-:W-:Y:S01]  /*8810*/  FMUL R10, R10, UR7 ;  /* 0x000000070a0a7c20 */ /* 0x000fe20008400000 */
[----:B------:R-:W-:-:S02]  /*8820*/  ULDC UR6, c[0x0][0x708] ;  /* 0x0001c20000067ab9 */ /* 0x000fc40000000800 */
[--C-:B------:R-:W-:Y:S01]  /*8830*/  SHF.R.U64 R20, R18, UR6, R5.reuse ;  /* 0x0000000612147c19 */ /* 0x100fe20008001205 */
[----:B------:R0:W1:Y:S01]  /*8840*/  F2I.U32.TRUNC.NTZ R22, R10 ;  /* 0x0000000a00167305 */ /* 0x000062000020f000 */
[----:B------:R-:W-:Y:S01]  /*8850*/  SHF.R.U32.HI R5, RZ, UR6, R5 ;  /* 0x00000006ff057c19 */ /* 0x000fe20008011605 */
[----:B------:R-:W-:-:S03]  /*8860*/  ULDC UR6, c[0x0][0x758] ;  /* 0x0001d60000067ab9 */ /* 0x000fc60000000800 */
[--C-:B------:R-:W-:Y:S02]  /*8870*/  SHF.R.U64 R19, R20, UR6, R5.reuse ;  /* 0x0000000614137c19 */ /* 0x100fe40008001205 */
[----:B------:R-:W-:-:S03]  /*8880*/  SHF.R.U32.HI R23, RZ, UR6, R5 ;  /* 0x00000006ff177c19 */ /* 0x000fc60008011605 */
[----:B------:R-:W-:Y:S02]  /*8890*/  IMAD.MOV.U32 R4, RZ, RZ, R19 ;  /* 0x000000ffff047224 */ /* 0x000fe400078e0013 */
[----:B------:R-:W-:Y:S01]  /*88a0*/  IMAD.MOV.U32 R5, RZ, RZ, R23 ;  /* 0x000000ffff057224 */ /* 0x000fe200078e0017 */
[----:B0-----:R-:W-:Y:S06]  /*88b0*/  @!P1 BRA `(.L_x_168) ;  /* 0x0000000000289947 */ /* 0x001fec0003800000 */
        /* <DEDUP_REMOVED lines=10> */
.L_x_168:
[----:B------:R-:W-:Y:S01]  /*8960*/  ULDC UR6, c[0x0][0x748] ;  /* 0x0001d20000067ab9 */ /* 0x000fe20000000800 */
[----:B-1----:R-:W-:Y:S01]  /*8970*/  IMAD.MOV R22, RZ, RZ, -R22 ;  /* 0x000000ffff167224 */ /* 0x002fe200078e0a16 */
[----:B------:R-:W-:Y:S01]  /*8980*/  SHF.R.U64 R5, R4, UR6, R5 ;  /* 0x0000000604057c19 */ /* 0x000fe20008001205 */
[----:B------:R-:W-:Y:S01]  /*8990*/  ULDC UR6, c[0x0][0x738] ;  /* 0x0001ce0000067ab9 */ /* 0x000fe20000000800 */
[----:B------:R-:W-:Y:S01]  /*89a0*/  LOP3.LUT R4, R20, UR5, RZ, 0xc0, !PT ;  /* 0x0000000514047c12 */ /* 0x000fe2000f8ec0ff */
[----:B--2---:R-:W-:Y:S01]  /*89b0*/  @P3 IMAD R17, R21, R22, R6 ;  /* 0x0000001615113224 */ /* 0x004fe200078e0206 */
[----:B------:R-:W-:Y:S01]  /*89c0*/  LOP3.LUT R18, R18, UR4, RZ, 0xc0, !PT ;  /* 0x0000000412127c12 */ /* 0x000fe2000f8ec0ff */
[----:B------:R-:W-:Y:S01]  /*89d0*/  IMAD.MOV R6, RZ, RZ, -R5 ;  /* 0x000000ffff067224 */ /* 0x000fe200078e0a05 */
[----:B------:R-:W-:Y:S01]  /*89e0*/  ULDC UR7, c[0x0][0x710] ;  /* 0x0001c40000077ab9 */ /* 0x000fe20000000800 */
[----:B------:R-:W-:Y:S02]  /*89f0*/  IMAD R4, R5, UR15, R4 ;  /* 0x0000000f05047c24 */ /* 0x000fe4000f8e0204 */
[----:B------:R-:W-:Y:S01]  /*8a00*/  IMAD R19, R6, UR6, R19 ;  /* 0x0000000606137c24 */ /* 0x000fe2000f8e0213 */
[----:B------:R-:W-:Y:S01]  /*8a10*/  ULDC UR6, c[0x0][0x700] ;  /* 0x0001c00000067ab9 */ /* 0x000fe20000000800 */
[----:B------:R-:W-:-:S02]  /*8a20*/  IMAD R17, R4, UR7, R17 ;  /* 0x0000000704117c24 */ /* 0x000fc4000f8e0211 */
[----:B------:R-:W-:Y:S02]  /*8a30*/  IMAD R6, R19, UR6, R18 ;  /* 0x0000000613067c24 */ /* 0x000fe4000f8e0212 */
[----:B------:R-:W-:Y:S02]  /*8a40*/  IMAD.MOV.U32 R10, RZ, RZ, 0x1 ;  /* 0x00000001ff0a7424 */ /* 0x000fe400078e00ff */
[----:B------:R-:W-:Y:S01]  /*8a50*/  IMAD.MOV.U32 R4, RZ, RZ, R16 ;  /* 0x000000ffff047224 */ /* 0x000fe200078e0010 */
[----:B------:R-:W-:Y:S02]  /*8a60*/  SEL R5, R6, R17, !P3 ;  /* 0x0000001106057207 */ /* 0x000fe40005800000 */
[----:B------:R-:W-:-:S07]  /*8a70*/  SEL R6, R17, R6, !P3 ;  /* 0x0000000611067207 */ /* 0x000fce0005800000 */
.L_x_166:
[----:B------:R-:W-:Y:S05]  /*8a80*/  BSYNC B1 ;  /* 0x0000000000017941 */ /* 0x000fea0003800000 */
.L_x_165:
[----:B------:R-:W-:-:S13]  /*8a90*/  LOP3.LUT P1, RZ, R10, 0xff, RZ, 0xc0, !PT ;  /* 0x000000ff0aff7812 */ /* 0x000fda000782c0ff */
[----:B------:R-:W-:Y:S05]  /*8aa0*/  @P1 BRA `(.L_x_169) ;  /* 0xfffffff400041947 */ /* 0x000fea000383ffff */
[----:B------:R-:W-:Y:S05]  /*8ab0*/  BSYNC B0 ;  /* 0x0000000000007941 */ /* 0x000fea0003800000 */
.L_x_157:
[----:B------:R-:W-:-:S03]  /*8ac0*/  UMOV UR6, 0xffffffff ;  /* 0xffffffff00067882 */ /* 0x000fc60000000000 */
[----:B------:R-:W-:Y:S05]  /*8ad0*/  BRA.DIV UR6, `(.L_x_170) ;  /* 0x0000000e06987947 */ /* 0x000fea000b800000 */
[----:B------:R-:W-:-:S13]  /*8ae0*/  ELECT P0, URZ, PT ;  /* 0x00000000003f782f */ /* 0x000fda0003800000 */
.L_x_203:
[----:B------:R-:W-:Y:S04]  /*8af0*/  BSSY B0, `(.L_x_171) ;  /* 0x00000c4000007945 */ /* 0x000fe80003800000 */
[----:B------:R-:W-:Y:S05]  /*8b00*/  @!P0 BRA `(.L_x_172) ;  /* 0x0000000c00088947 */ /* 0x000fea0003800000 */
[----:B------:R-:W-:-:S04]  /*8b10*/  LOP3.LUT R7, R7, 0x2, RZ, 0xfc, !PT ;  /* 0x0000000207077812 */ /* 0x000fc800078efcff */
[----:B------:R-:W-:-:S13]  /*8b20*/  ISETP.NE.AND P0, PT, R7, 0x3, PT ;  /* 0x000000030700780c */ /* 0x000fda0003f05270 */
[----:B------:R-:W-:Y:S05]  /*8b30*/  @!P0 BRA `(.L_x_173) ;  /* 0x0000000000048947 */ /* 0x000fea0003800000 */
[----:B------:R-:W-:Y:S01]  /*8b40*/  BPT.TRAP 0x1 ;  /* 0x000000040000795c */ /* 0x000fe20000300000 */
.L_x_173:
[----:B------:R-:W0:Y:S01]  /*8b50*/  S2R R3, SR_CgaCtaId ;  /* 0x0000000000037919 */ /* 0x000e220000008800 */
[----:B------:R-:W-:Y:S02]  /*8b60*/  MOV R0, 0x400 ;  /* 0x0000040000007802 */ /* 0x000fe40000000f00 */
[----:B------:R-:W-:Y:S02]  /*8b70*/  SHF.L.U32 R2, R12, 0x1f, RZ ;  /* 0x0000001f0c027819 */ /* 0x000fe400000006ff */
[----:B0-----:R-:W-:-:S05]  /*8b80*/  LEA R0, R3, R0, 0x18 ;  /* 0x0000000003007211 */ /* 0x001fca00078ec0ff */
[----:B------:R-:W-:-:S04]  /*8b90*/  VIADD R0, R0, 0xa8 ;  /* 0x000000a800007836 */ /* 0x000fc80000000000 */
[C---:B------:R-:W-:Y:S02]  /*8ba0*/  IMAD R5, R15.reuse, 0x8, R0 ;  /* 0x000000080f057824 */ /* 0x040fe400078e0200 */
[----:B------:R-:W-:Y:S02]  /*8bb0*/  VIADD R15, R15, 0x1 ;  /* 0x000000010f0f7836 */ /* 0x000fe40000000000 */
[----:B------:R-:W0:Y:S03]  /*8bc0*/  SYNCS.PHASECHK.TRANS64.TRYWAIT P0, [R5+URZ], R2 ;  /* 0x00000002050075a7 */ /* 0x000e26000800017f */
[----:B------:R-:W-:-:S04]  /*8bd0*/  ISETP.NE.AND P1, PT, R15, 0x15, PT ;  /* 0x000000150f00780c */ /* 0x000fc80003f25270 */
[----:B------:R-:W-:Y:S02]  /*8be0*/  SEL R3, RZ, 0x1, P1 ;  /* 0x00000001ff037807 */ /* 0x000fe40000800000 */
[----:B------:R-:W-:Y:S02]  /*8bf0*/  SEL R15, R15, RZ, P1 ;  /* 0x000000ff0f0f7207 */ /* 0x000fe40000800000 */
[----:B------:R-:W-:-:S03]  /*8c00*/  LOP3.LUT R12, R12, R3, RZ, 0x3c, !PT ;  /* 0x000000030c0c7212 */ /* 0x000fc600078e3cff */
[----:B------:R-:W-:Y:S01]  /*8c10*/  IMAD R7, R15, 0x8, R0 ;  /* 0x000000080f077824 */ /* 0x000fe200078e0200 */
[----:B------:R-:W-:Y:S01]  /*8c20*/  SHF.L.U32 R4, R12, 0x1f, RZ ;  /* 0x0000001f0c047819 */ /* 0x000fe200000006ff */
[----:B0-----:R-:W-:Y:S06]  /*8c30*/  @!P0 BRA `(.L_x_174) ;  /* 0x0000000c00648947 */ /* 0x001fec0003800000 */
.L_x_204:
[----:B------:R-:W1:Y:S01]  /*8c40*/  SYNCS.PHASECHK.TRANS64.TRYWAIT P0, [R7+URZ], R4 ;  /* 0x00000004070075a7 */ /* 0x000e62000800017f */
[----:B0-----:R-:W-:-:S05]  /*8c50*/  VIADD R2, R15, 0x1 ;  /* 0x000000010f027836 */ /* 0x001fca0000000000 */
[----:B------:R-:W-:-:S04]  /*8c60*/  ISETP.NE.AND P1, PT, R2, 0x15, PT ;  /* 0x000000150200780c */ /* 0x000fc80003f25270 */
[----:B------:R-:W-:Y:S02]  /*8c70*/  SEL R3, RZ, 0x1, P1 ;  /* 0x00000001ff037807 */ /* 0x000fe40000800000 */
[----:B------:R-:W-:Y:S02]  /*8c80*/  SEL R9, R2, RZ, P1 ;  /* 0x000000ff02097207 */ /* 0x000fe40000800000 */
[----:B------:R-:W-:-:S03]  /*8c90*/  LOP3.LUT R12, R12, R3, RZ, 0x3c, !PT ;  /* 0x000000030c0c7212 */ /* 0x000fc600078e3cff */
[----:B------:R-:W-:Y:S01]  /*8ca0*/  IMAD R6, R9, 0x8, R0 ;  /* 0x0000000809067824 */ /* 0x000fe200078e0200 */
[----:B------:R-:W-:Y:S01]  /*8cb0*/  SHF.L.U32 R5, R12, 0x1f, RZ ;  /* 0x0000001f0c057819 */ /* 0x000fe200000006ff */
[----:B-1----:R-:W-:Y:S06]  /*8cc0*/  @!P0 BRA `(.L_x_175) ;  /* 0x0000000c00548947 */ /* 0x002fec0003800000 */
.L_x_205:
[----:B------:R-:W1:Y:S01]  /*8cd0*/  SYNCS.PHASECHK.TRANS64.TRYWAIT P0, [R6+URZ], R5 ;  /* 0x00000005060075a7 */ /* 0x000e62000800017f */
[----:B------:R-:W-:-:S05]  /*8ce0*/  VIADD R2, R9, 0x1 ;  /* 0x0000000109027836 */ /* 0x000fca0000000000 */
[----:B------:R-:W-:-:S04]  /*8cf0*/  ISETP.NE.AND P1, PT, R2, 0x15, PT ;  /* 0x000000150200780c */ /* 0x000fc80003f25270 */
[----:B------:R-:W-:Y:S02]  /*8d00*/  SEL R3, RZ, 0x1, P1 ;  /* 0x00000001ff037807 */ /* 0x000fe40000800000 */
[----:B0-----:R-:W-:Y:S02]  /*8d10*/  SEL R7, R2, RZ, P1 ;  /* 0x000000ff02077207 */ /* 0x001fe40000800000 */
[----:B------:R-:W-:-:S03]  /*8d20*/  LOP3.LUT R12, R12, R3, RZ, 0x3c, !PT ;  /* 0x000000030c0c7212 */ /* 0x000fc600078e3cff */
[----:B------:R-:W-:Y:S01]  /*8d30*/  IMAD R9, R7, 0x8, R0 ;  /* 0x0000000807097824 */ /* 0x000fe200078e0200 */
[----:B------:R-:W-:Y:S01]  /*8d40*/  SHF.L.U32 R4, R12, 0x1f, RZ ;  /* 0x0000001f0c047819 */ /* 0x000fe200000006ff */
[----:B-1----:R-:W-:Y:S06]  /*8d50*/  @!P0 BRA `(.L_x_176) ;  /* 0x0000000c00448947 */ /* 0x002fec0003800000 */
.L_x_206:
[----:B------:R-:W1:Y:S01]  /*8d60*/  SYNCS.PHASECHK.TRANS64.TRYWAIT P0, [R9+URZ], R4 ;  /* 0x00000004090075a7 */ /* 0x000e62000800017f */
[----:B------:R-:W-:-:S05]  /*8d70*/  VIADD R2, R7, 0x1 ;  /* 0x0000000107027836 */ /* 0x000fca0000000000 */
[----:B------:R-:W-:-:S04]  /*8d80*/  ISETP.NE.AND P1, PT, R2, 0x15, PT ;  /* 0x000000150200780c */ /* 0x000fc80003f25270 */
[----:B------:R-:W-:Y:S02]  /*8d90*/  SEL R3, RZ, 0x1, P1 ;  /* 0x00000001ff037807 */ /* 0x000fe40000800000 */
[----:B------:R-:W-:Y:S02]  /*8da0*/  SEL R7, R2, RZ, P1 ;  /* 0x000000ff02077207 */ /* 0x000fe40000800000 */
[----:B------:R-:W-:-:S03]  /*8db0*/  LOP3.LUT R12, R12, R3, RZ, 0x3c, !PT ;  /* 0x000000030c0c7212 */ /* 0x000fc600078e3cff */
[----:B0-----:R-:W-:Y:S01]  /*8dc0*/  IMAD R6, R7, 0x8, R0 ;  /* 0x0000000807067824 */ /* 0x001fe200078e0200 */
[----:B------:R-:W-:Y:S01]  /*8dd0*/  SHF.L.U32 R5, R12, 0x1f, RZ ;  /* 0x0000001f0c057819 */ /* 0x000fe200000006ff */
[----:B-1----:R-:W-:Y:S06]  /*8de0*/  @!P0 BRA `(.L_x_177) ;  /* 0x0000000c00348947 */ /* 0x002fec0003800000 */
.L_x_207:
        /* <DEDUP_REMOVED lines=9> */
.L_x_208:
        /* <DEDUP_REMOVED lines=9> */
.L_x_209:
        /* <DEDUP_REMOVED lines=9> */
.L_x_210:
        /* <DEDUP_REMOVED lines=9> */
.L_x_211:
        /* <DEDUP_REMOVED lines=9> */
.L_x_212:
        /* <DEDUP_REMOVED lines=9> */
.L_x_213:
        /* <DEDUP_REMOVED lines=9> */
.L_x_214:
        /* <DEDUP_REMOVED lines=9> */
.L_x_215:
        /* <DEDUP_REMOVED lines=9> */
.L_x_216:
        /* <DEDUP_REMOVED lines=9> */
.L_x_217:
        /* <DEDUP_REMOVED lines=9> */
.L_x_218:
        /* <DEDUP_REMOVED lines=9> */
.L_x_219:
        /* <DEDUP_REMOVED lines=9> */
.L_x_220:
[----:B------:R-:W1:Y:S01]  /*9540*/  SYNCS.PHASECHK.TRANS64.TRYWAIT P0, [R9+URZ], R4 ;  /* 0x00000004090075a7 */ /* 0x000e62000800017f */
[----:B------:R-:W-:-:S05]  /*9550*/  VIADD R2, R7, 0x1 ;  /* 0x0000000107027836 */ /* 0x000fca0000000000 */
[----:B------:R-:W-:-:S04]  /*9560*/  ISETP.NE.AND P1, PT, R2, 0x15, PT ;  /* 0x000000150200780c */ /* 0x000fc80003f25270 */
[----:B------:R-:W-:Y:S02]  /*9570*/  SEL R3, RZ, 0x1, P1 ;  /* 0x00000001ff037807 */ /* 0x000fe40000800000 */
[----:B------:R-:W-:Y:S02]  /*9580*/  SEL R7, R2, RZ, P1 ;  /* 0x000000ff02077207 */ /* 0x000fe40000800000 */
[----:B------:R-:W-:-:S03]  /*9590*/  LOP3.LUT R12, R12, R3, RZ, 0x3c, !PT ;  /* 0x000000030c0c7212 */ /* 0x000fc600078e3cff */
[----:B------:R-:W-:Y:S01]  /*95a0*/  IMAD R8, R7, 0x8, R0 ;  /* 0x0000000807087824 */ /* 0x000fe200078e0200 */
[----:B0-----:R-:W-:Y:S01]  /*95b0*/  SHF.L.U32 R5, R12, 0x1f, RZ ;  /* 0x0000001f0c057819 */ /* 0x001fe200000006ff */
[----:B-1----:R-:W-:Y:S06]  /*95c0*/  @!P0 BRA `(.L_x_191) ;  /* 0x0000000800548947 */ /* 0x002fec0003800000 */
.L_x_221:
[----:B------:R-:W1:Y:S01]  /*95d0*/  SYNCS.PHASECHK.TRANS64.TRYWAIT P0, [R8+URZ], R5 ;  /* 0x00000005080075a7 */ /* 0x000e62000800017f */
[----:B------:R-:W-:-:S05]  /*95e0*/  VIADD R2, R7, 0x1 ;  /* 0x0000000107027836 */ /* 0x000fca0000000000 */
[----:B------:R-:W-:-:S04]  /*95f0*/  ISETP.NE.AND P1, PT, R2, 0x15, PT ;  /* 0x000000150200780c */ /* 0x000fc80003f25270 */
[----:B------:R-:W-:Y:S02]  /*9600*/  SEL R3, RZ, 0x1, P1 ;  /* 0x00000001ff037807 */ /* 0x000fe40000800000 */
[----:B------:R-:W-:Y:S02]  /*9610*/  SEL R7, R2, RZ, P1 ;  /* 0x000000ff02077207 */ /* 0x000fe40000800000 */
[----:B0-----:R-:W-:-:S03]  /*9620*/  LOP3.LUT R9, R12, R3, RZ, 0x3c, !PT ;  /* 0x000000030c097212 */ /* 0x001fc600078e3cff */
[----:B------:R-:W-:Y:S01]  /*9630*/  IMAD R11, R7, 0x8, R0 ;  /* 0x00000008070b7824 */ /* 0x000fe200078e0200 */
[----:B------:R-:W-:Y:S01]  /*9640*/  SHF.L.U32 R6, R9, 0x1f, RZ ;  /* 0x0000001f09067819 */ /* 0x000fe200000006ff */
[----:B-1----:R-:W-:Y:S06]  /*9650*/  @!P0 BRA `(.L_x_192) ;  /* 0x0000000800448947 */ /* 0x002fec0003800000 */
.L_x_222:
[----:B------:R-:W1:Y:S01]  /*9660*/  SYNCS.PHASECHK.TRANS64.TRYWAIT P0, [R11+URZ], R6 ;  /* 0x000000060b0075a7 */ /* 0x000e62000800017f */
[----:B------:R-:W-:-:S05]  /*9670*/  VIADD R2, R7, 0x1 ;  /* 0x0000000107027836 */ /* 0x000fca0000000000 */
[----:B------:R-:W-:-:S04]  /*9680*/  ISETP.NE.AND P1, PT, R2, 0x15, PT ;  /* 0x000000150200780c */ /* 0x000fc80003f25270 */
[----:B------:R-:W-:Y:S02]  /*9690*/  SEL R4, RZ, 0x1, P1 ;  /* 0x00000001ff047807 */ /* 0x000fe40000800000 */
[----:B------:R-:W-:Y:S02]  /*96a0*/  SEL R3, R2, RZ, P1 ;  /* 0x000000ff02037207 */ /* 0x000fe40000800000 */
[----:B------:R-:W-:Y:S01]  /*96b0*/  LOP3.LUT R4, R9, R4, RZ, 0x3c, !PT ;  /* 0x0000000409047212 */ /* 0x000fe200078e3cff */
[----:B-1----:R-:W-:Y:S06]  /*96c0*/  @!P0 BRA `(.L_x_193) ;  /* 0x00000008003c8947 */ /* 0x002fec0003800000 */
.L_x_223:
[----:B------:R-:W-:Y:S01]  /*96d0*/  IMAD R3, R3, 0x8, R0 ;  /* 0x0000000803037824 */ /* 0x000fe200078e0200 */
[----:B------:R-:W-:-:S07]  /*96e0*/  SHF.L.U32 R0, R4, 0x1f, RZ ;  /* 0x0000001f04007819 */ /* 0x000fce00000006ff */
.L_x_194:
[----:B--2---:R2:W3:Y:S02]  /*96f0*/  SYNCS.PHASECHK.TRANS64.TRYWAIT P0, [R3+URZ], R0 ;  /* 0x00000000030075a7 */ /* 0x0044e4000800017f */
[----:B---3--:R-:W-:Y:S05]  /*9700*/  @!P0 NANOSLEEP.SYNCS 0x989680 ;  /* 0x009896800000895d */ /* 0x008fea0003900000 */
[----:B------:R-:W3:Y:S02]  /*9710*/  @!P0 SYNCS.PHASECHK.TRANS64 P0, [R3+URZ], R0 ;  /* 0x00000000030085a7 */ /* 0x000ee4000800007f */
[----:B---3--:R-:W-:Y:S05]  /*9720*/  @!P0 BRA `(.L_x_194) ;  /* 0xfffffffc00f08947 */ /* 0x008fea000383ffff */
.L_x_172:
[----:B------:R-:W-:Y:S05]  /*9730*/  BSYNC B0 ;  /* 0x0000000000007941 */ /* 0x000fea0003800000 */
.L_x_171:
[----:B------:R-:W-:Y:S05]  /*9740*/  EXIT ;  /* 0x000000000000794d */ /* 0x000fea0003800000 */
.L_x_16:
[----:B0-----:R-:W-:-:S04]  /*9750*/  IMAD.U32 R23, RZ, RZ, UR13 ;  /* 0x0000000dff177e24 */ /* 0x001fc8000f8e00ff */
[----:B------:R0:W1:Y:S03]  /*9760*/  SYNCS.PHASECHK.TRANS64.TRYWAIT P0, [R23+URZ+-0x8], R14 ;  /* 0xfffff80e170075a7 */ /* 0x000066000800017f */
[----:B-1----:R-:W-:Y:S05]  /*9770*/  @!P0 NANOSLEEP.SYNCS 0x989680 ;  /* 0x009896800000895d */ /* 0x002fea0003900000 */
[----:B------:R-:W1:Y:S02]  /*9780*/  @!P0 SYNCS.PHASECHK.TRANS64 P0, [R23+URZ+-0x8], R14 ;  /* 0xfffff80e170085a7 */ /* 0x000e64000800007f */
[----:B-1----:R-:W-:Y:S05]  /*9790*/  @!P0 BRA `(.L_x_16) ;  /* 0xfffffffc00ec8947 */ /* 0x002fea000383ffff */
[----:B------:R-:W-:Y:S05]  /*97a0*/  BRA `(.L_x_195) ;  /* 0xffffff7c00f07947 */ /* 0x000fea000383ffff */
.L_x_21:
[----:B-1----:R-:W-:-:S04]  /*97b0*/  IMAD.U32 R204, RZ, RZ, UR8 ;  /* 0x00000008ffcc7e24 */ /* 0x002fc8000f8e00ff */
[----:B------:R1:W2:Y:S03]  /*97c0*/  SYNCS.PHASECHK.TRANS64.TRYWAIT P0, [R204+URZ], R95 ;  /* 0x0000005fcc0075a7 */ /* 0x0002a6000800017f */
[----:B--2---:R-:W-:Y:S05]  /*97d0*/  @!P0 NANOSLEEP.SYNCS 0x989680 ;  /* 0x009896800000895d */ /* 0x004fea0003900000 */
[----:B------:R-:W2:Y:S02]  /*97e0*/  @!P0 SYNCS.PHASECHK.TRANS64 P0, [R204+URZ], R95 ;  /* 0x0000005fcc0085a7 */ /* 0x000ea4000800007f */
[----:B--2---:R-:W-:Y:S05]  /*97f0*/  @!P0 BRA `(.L_x_21) ;  /* 0xfffffffc00ec8947 */ /* 0x004fea000383ffff */
[----:B------:R-:W-:Y:S05]  /*9800*/  BRA `(.L_x_20) ;  /* 0xffffff8400a87947 */ /* 0x000fea000383ffff */
.L_x_27:
[----:B0-----:R-:W-:-:S04]  /*9810*/  IMAD.U32 R24, RZ, RZ, UR13 ;  /* 0x0000000dff187e24 */ /* 0x001fc8000f8e00ff */
[----:B------:R0:W1:Y:S03]  /*9820*/  SYNCS.PHASECHK.TRANS64.TRYWAIT P0, [R24+URZ+0x8], R95 ;  /* 0x0000085f180075a7 */ /* 0x000066000800017f */
[----:B-1----:R-:W-:Y:S05]  /*9830*/  @!P0 NANOSLEEP.SYNCS 0x989680 ;  /* 0x009896800000895d */ /* 0x002fea0003900000 */
[----:B------:R-:W1:Y:S02]  /*9840*/  @!P0 SYNCS.PHASECHK.TRANS64 P0, [R24+URZ+0x8], R95 ;  /* 0x0000085f180085a7 */ /* 0x000e64000800007f */
[----:B-1----:R-:W-:Y:S05]  /*9850*/  @!P0 BRA `(.L_x_27) ;  /* 0xfffffffc00ec8947 */ /* 0x002fea000383ffff */
[----:B------:R-:W-:Y:S05]  /*9860*/  BRA `(.L_x_196) ;  /* 0xffffff9000c07947 */ /* 0x000fea000383ffff */
.L_x_158:
[----:B------:R-:W-:Y:S01]  /*9870*/  BSSY B1, `(.L_x_197) ;  /* 0x0000006000017945 */ /* 0x000fe20003800000 */
[----:B------:R-:W-:-:S07]  /*9880*/  IMAD.MOV.U32 R10, RZ, RZ, -0x1 ;  /* 0xffffffffff0a7424 */ /* 0x000fce00078e00ff */
[----:B------:R-:W-:Y:S05]  /*9890*/  WARPSYNC.COLLECTIVE R10, `(.L_x_198) ;  /* 0x000000000a0c7348 */ /* 0x000fea0003c00000 */
[----:B------:R-:W-:Y:S02]  /*98a0*/  ELECT P1, UR62, PT ;  /* 0x00000000003e782f */ /* 0x000fe40003820000 */
[----:B------:R-:W-:Y:S01]  /*98b0*/  MOV R10, UR62 ;  /* 0x0000003e000a7c02 */ /* 0x000fe20008000f00 */
[----:B------:R-:W-:Y:S10]  /*98c0*/  ENDCOLLECTIVE ;  /* 0x000000000000791b */ /* 0x000ff40003800000 */
.L_x_198:
[----:B------:R-:W-:Y:S05]  /*98d0*/  BSYNC B1 ;  /* 0x0000000000017941 */ /* 0x000fea0003800000 */
.L_x_197:
[----:B------:R-:W-:Y:S05]  /*98e0*/  BRA `(.L_x_199) ;  /* 0xffffffe400807947 */ /* 0x000fea000383ffff */
.L_x_161:
[----:B-1----:R1:W2:Y:S02]  /*98f0*/  SYNCS.PHASECHK.TRANS64.TRYWAIT P1, [R18+URZ+0xa8], R11 ;  /* 0x0000a80b120075a7 */ /* 0x0022a4000802017f */
[----:B--2---:R-:W-:Y:S05]  /*9900*/  @!P1 NANOSLEEP.SYNCS 0x989680 ;  /* 0x009896800000995d */ /* 0x004fea0003900000 */
[----:B------:R-:W2:Y:S02]  /*9910*/  @!P1 SYNCS.PHASECHK.TRANS64 P1, [R18+URZ+0xa8], R11 ;  /* 0x0000a80b120095a7 */ /* 0x000ea4000802007f */
[----:B--2---:R-:W-:Y:S05]  /*9920*/  @!P1 BRA `(.L_x_161) ;  /* 0xfffffffc00f09947 */ /* 0x004fea000383ffff */
[----:B------:R-:W-:Y:S05]  /*9930*/  BRA `(.L_x_200) ;  /* 0xffffffe400b87947 */ /* 0x000fea000383ffff */
.L_x_170:
[----:B------:R-:W-:Y:S01]  /*9940*/  BSSY B0, `(.L_x_201) ;  /* 0x0000006000007945 */ /* 0x000fe20003800000 */
[----:B------:R-:W-:-:S07]  /*9950*/  IMAD.MOV.U32 R10, RZ, RZ, -0x1 ;  /* 0xffffffffff0a7424 */ /* 0x000fce00078e00ff */
[----:B------:R-:W-:Y:S05]  /*9960*/  WARPSYNC.COLLECTIVE R10, `(.L_x_202) ;  /* 0x000000000a0c7348 */ /* 0x000fea0003c00000 */
[----:B------:R-:W-:Y:S02]  /*9970*/  ELECT P1, UR62, PT ;  /* 0x00000000003e782f */ /* 0x000fe40003820000 */
[----:B------:R-:W-:Y:S01]  /*9980*/  MOV R10, UR62 ;  /* 0x0000003e000a7c02 */ /* 0x000fe20008000f00 */
[----:B------:R-:W-:Y:S10]  /*9990*/  ENDCOLLECTIVE ;  /* 0x000000000000791b */ /* 0x000ff40003800000 */
.L_x_202:
[----:B------:R-:W-:Y:S05]  /*99a0*/  BSYNC B0 ;  /* 0x0000000000007941 */ /* 0x000fea0003800000 */
.L_x_201:
[----:B------:R-:W-:Y:S01]  /*99b0*/  PLOP3.LUT P0, PT, P1, PT, PT, 0x80, 0x0 ;  /* 0x000000000000781c */ /* 0x000fe20000f0f070 */
[----:B------:R-:W-:-:S12]  /*99c0*/  BRA `(.L_x_203) ;  /* 0xfffffff000487947 */ /* 0x000fd8000383ffff */
.L_x_174:
[----:B0-----:R0:W1:Y:S02]  /*99d0*/  SYNCS.PHASECHK.TRANS64.TRYWAIT P0, [R5+URZ], R2 ;  /* 0x00000002050075a7 */ /* 0x001064000800017f */
[----:B-1----:R-:W-:Y:S05]  /*99e0*/  @!P0 NANOSLEEP.SYNCS 0x989680 ;  /* 0x009896800000895d */ /* 0x002fea0003900000 */
[----:B------:R-:W1:Y:S02]  /*99f0*/  @!P0 SYNCS.PHASECHK.TRANS64 P0, [R5+URZ], R2 ;  /* 0x00000002050085a7 */ /* 0x000e64000800007f */
[----:B-1----:R-:W-:Y:S05]  /*9a00*/  @!P0 BRA `(.L_x_174) ;  /* 0xfffffffc00f08947 */ /* 0x002fea000383ffff */
[----:B------:R-:W-:Y:S05]  /*9a10*/  BRA `(.L_x_204) ;  /* 0xfffffff000887947 */ /* 0x000fea000383ffff */
.L_x_175:
[----:B0-----:R0:W1:Y:S02]  /*9a20*/  SYNCS.PHASECHK.TRANS64.TRYWAIT P0, [R7+URZ], R4 ;  /* 0x00000004070075a7 */ /* 0x001064000800017f */
[----:B-1----:R-:W-:Y:S05]  /*9a30*/  @!P0 NANOSLEEP.SYNCS 0x989680 ;  /* 0x009896800000895d */ /* 0x002fea0003900000 */
[----:B------:R-:W1:Y:S02]  /*9a40*/  @!P0 SYNCS.PHASECHK.TRANS64 P0, [R7+URZ], R4 ;  /* 0x00000004070085a7 */ /* 0x000e64000800007f */
[----:B-1----:R-:W-:Y:S05]  /*9a50*/  @!P0 BRA `(.L_x_175) ;  /* 0xfffffffc00f08947 */ /* 0x002fea000383ffff */
[----:B------:R-:W-:Y:S05]  /*9a60*/  BRA `(.L_x_205) ;  /* 0xfffffff000987947 */ /* 0x000fea000383ffff */
.L_x_176:
[----:B0-----:R0:W1:Y:S02]  /*9a70*/  SYNCS.PHASECHK.TRANS64.TRYWAIT P0, [R6+URZ], R5 ;  /* 0x00000005060075a7 */ /* 0x001064000800017f */
[----:B-1----:R-:W-:Y:S05]  /*9a80*/  @!P0 NANOSLEEP.SYNCS 0x989680 ;  /* 0x009896800000895d */ /* 0x002fea0003900000 */
[----:B------:R-:W1:Y:S02]  /*9a90*/  @!P0 SYNCS.PHASECHK.TRANS64 P0, [R6+URZ], R5 ;  /* 0x00000005060085a7 */ /* 0x000e64000800007f */
[----:B-1----:R-:W-:Y:S05]  /*9aa0*/  @!P0 BRA `(.L_x_176) ;  /* 0xfffffffc00f08947 */ /* 0x002fea000383ffff */
[----:B------:R-:W-:Y:S05]  /*9ab0*/  BRA `(.L_x_206) ;  /* 0xfffffff000a87947 */ /* 0x000fea000383ffff */
.L_x_177:
[----:B0-----:R0:W1:Y:S02]  /*9ac0*/  SYNCS.PHASECHK.TRANS64.TRYWAIT P0, [R9+URZ], R4 ;  /* 0x00000004090075a7 */ /* 0x001064000800017f */
[----:B-1----:R-:W-:Y:S05]  /*9ad0*/  @!P0 NANOSLEEP.SYNCS 0x989680 ;  /* 0x009896800000895d */ /* 0x002fea0003900000 */
[----:B------:R-:W1:Y:S02]  /*9ae0*/  @!P0 SYNCS.PHASECHK.TRANS64 P0, [R9+URZ], R4 ;  /* 0x00000004090085a7 */ /* 0x000e64000800007f */
[----:B-1----:R-:W-:Y:S05]  /*9af0*/  @!P0 BRA `(.L_x_177) ;  /* 0xfffffffc00f08947 */ /* 0x002fea000383ffff */
[----:B------:R-:W-:Y:S05]  /*9b00*/  BRA `(.L_x_207) ;  /* 0xfffffff000b87947 */ /* 0x000fea000383ffff */
.L_x_178:
[----:B0-----:R0:W1:Y:S02]  /*9b10*/  SYNCS.PHASECHK.TRANS64.TRYWAIT P0, [R6+URZ], R5 ;  /* 0x00000005060075a7 */ /* 0x001064000800017f */
[----:B-1----:R-:W-:Y:S05]  /*9b20*/  @!P0 NANOSLEEP.SYNCS 0x989680 ;  /* 0x009896800000895d */ /* 0x002fea0003900000 */
[----:B------:R-:W1:Y:S02]  /*9b30*/  @!P0 SYNCS.PHASECHK.TRANS64 P0, [R6+URZ], R5 ;  /* 0x00000005060085a7 */ /* 0x000e64000800007f */
[----:B-1----:R-:W-:Y:S05]  /*9b40*/  @!P0 BRA `(.L_x_178) ;  /* 0xfffffffc00f08947 */ /* 0x002fea000383ffff */
[----:B------:R-:W-:Y:S05]  /*9b50*/  BRA `(.L_x_208) ;  /* 0xfffffff000c87947 */ /* 0x000fea000383ffff */
.L_x_179:
[----:B0-----:R0:W1:Y:S02]  /*9b60*/  SYNCS.PHASECHK.TRANS64.TRYWAIT P0, [R9+URZ], R4 ;  /* 0x00000004090075a7 */ /* 0x001064000800017f */
[----:B-1----:R-:W-:Y:S05]  /*9b70*/  @!P0 NANOSLEEP.SYNCS 0x989680 ;  /* 0x009896800000895d */ /* 0x002fea0003900000 */
[----:B------:R-:W1:Y:S02]  /*9b80*/  @!P0 SYNCS.PHASECHK.TRANS64 P0, [R9+URZ], R4 ;  /* 0x00000004090085a7 */ /* 0x000e64000800007f */
[----:B-1----:R-:W-:Y:S05]  /*9b90*/  @!P0 BRA `(.L_x_179) ;  /* 0xfffffffc00f08947 */ /* 0x002fea000383ffff */
[----:B------:R-:W-:Y:S05]  /*9ba0*/  BRA `(.L_x_209) ;  /* 0xfffffff000d87947 */ /* 0x000fea000383ffff */
.L_x_180:
[----:B0-----:R0:W1:Y:S02]  /*9bb0*/  SYNCS.PHASECHK.TRANS64.TRYWAIT P0, [R6+URZ], R5 ;  /* 0x00000005060075a7 */ /* 0x001064000800017f */
[----:B-1----:R-:W-:Y:S05]  /*9bc0*/  @!P0 NANOSLEEP.SYNCS 0x989680 ;  /* 0x009896800000895d */ /* 0x002fea0003900000 */
[----:B------:R-:W1:Y:S02]  /*9bd0*/  @!P0 SYNCS.PHASECHK.TRANS64 P0, [R6+URZ], R5 ;  /* 0x00000005060085a7 */ /* 0x000e64000800007f */
[----:B-1----:R-:W-:Y:S05]  /*9be0*/  @!P0 BRA `(.L_x_180) ;  /* 0xfffffffc00f08947 */ /* 0x002fea000383ffff */
[----:B------:R-:W-:Y:S05]  /*9bf0*/  BRA `(.L_x_210) ;  /* 0xfffffff000e87947 */ /* 0x000fea000383ffff */
.L_x_181:
[----:B0-----:R0:W1:Y:S02]  /*9c00*/  SYNCS.PHASECHK.TRANS64.TRYWAIT P0, [R9+URZ], R4 ;  /* 0x00000004090075a7 */ /* 0x001064000800017f */
[----:B-1----:R-:W-:Y:S05]  /*9c10*/  @!P0 NANOSLEEP.SYNCS 0x989680 ;  /* 0x009896800000895d */ /* 0x002fea0003900000 */
[----:B------:R-:W1:Y:S02]  /*9c20*/  @!P0 SYNCS.PHASECHK.TRANS64 P0, [R9+URZ], R4 ;  /* 0x00000004090085a7 */ /* 0x000e64000800007f */
[----:B-1----:R-:W-:Y:S05]  /*9c30*/  @!P0 BRA `(.L_x_181) ;  /* 0xfffffffc00f08947 */ /* 0x002fea000383ffff */
[----:B------:R-:W-:Y:S05]  /*9c40*/  BRA `(.L_x_211) ;  /* 0xfffffff000f87947 */ /* 0x000fea000383ffff */
.L_x_182:
[----:B0-----:R0:W1:Y:S02]  /*9c50*/  SYNCS.PHASECHK.TRANS64.TRYWAIT P0, [R6+URZ], R5 ;  /* 0x00000005060075a7 */ /* 0x001064000800017f */
[----:B-1----:R-:W-:Y:S05]  /*9c60*/  @!P0 NANOSLEEP.SYNCS 0x989680 ;  /* 0x009896800000895d */ /* 0x002fea0003900000 */
[----:B------:R-:W1:Y:S02]  /*9c70*/  @!P0 SYNCS.PHASECHK.TRANS64 P0, [R6+URZ], R5 ;  /* 0x00000005060085a7 */ /* 0x000e64000800007f */
[----:B-1----:R-:W-:Y:S05]  /*9c80*/  @!P0 BRA `(.L_x_182) ;  /* 0xfffffffc00f08947 */ /* 0x002fea000383ffff */
[----:B------:R-:W-:Y:S05]  /*9c90*/  BRA `(.L_x_212) ;  /* 0xfffffff400087947 */ /* 0x000fea000383ffff */
.L_x_183:
[----:B0-----:R0:W1:Y:S02]  /*9ca0*/  SYNCS.PHASECHK.TRANS64.TRYWAIT P0, [R9+URZ], R4 ;  /* 0x00000004090075a7 */ /* 0x001064000800017f */
[----:B-1----:R-:W-:Y:S05]  /*9cb0*/  @!P0 NANOSLEEP.SYNCS 0x989680 ;  /* 0x009896800000895d */ /* 0x002fea0003900000 */
[----:B------:R-:W1:Y:S02]  /*9cc0*/  @!P0 SYNCS.PHASECHK.TRANS64 P0, [R9+URZ], R4 ;  /* 0x00000004090085a7 */ /* 0x000e64000800007f */
[----:B-1----:R-:W-:Y:S05]  /*9cd0*/  @!P0 BRA `(.L_x_183) ;  /* 0xfffffffc00f08947 */ /* 0x002fea000383ffff */
[----:B------:R-:W-:Y:S05]  /*9ce0*/  BRA `(.L_x_213) ;  /* 0xfffffff400187947 */ /* 0x000fea000383ffff */
.L_x_184:
[----:B0-----:R0:W1:Y:S02]  /*9cf0*/  SYNCS.PHASECHK.TRANS64.TRYWAIT P0, [R6+URZ], R5 ;  /* 0x00000005060075a7 */ /* 0x001064000800017f */
[----:B-1----:R-:W-:Y:S05]  /*9d00*/  @!P0 NANOSLEEP.SYNCS 0x989680 ;  /* 0x009896800000895d */ /* 0x002fea0003900000 */
[----:B------:R-:W1:Y:S02]  /*9d10*/  @!P0 SYNCS.PHASECHK.TRANS64 P0, [R6+URZ], R5 ;  /* 0x00000005060085a7 */ /* 0x000e64000800007f */
[----:B-1----:R-:W-:Y:S05]  /*9d20*/  @!P0 BRA `(.L_x_184) ;  /* 0xfffffffc00f08947 */ /* 0x002fea000383ffff */
[----:B------:R-:W-:Y:S05]  /*9d30*/  BRA `(.L_x_214) ;  /* 0xfffffff400287947 */ /* 0x000fea000383ffff */
.L_x_185:
[----:B0-----:R0:W1:Y:S02]  /*9d40*/  SYNCS.PHASECHK.TRANS64.TRYWAIT P0, [R9+URZ], R4 ;  /* 0x00000004090075a7 */ /* 0x001064000800017f */
[----:B-1----:R-:W-:Y:S05]  /*9d50*/  @!P0 NANOSLEEP.SYNCS 0x989680 ;  /* 0x009896800000895d */ /* 0x002fea0003900000 */
[----:B------:R-:W1:Y:S02]  /*9d60*/  @!P0 SYNCS.PHASECHK.TRANS64 P0, [R9+URZ], R4 ;  /* 0x00000004090085a7 */ /* 0x000e64000800007f */
[----:B-1----:R-:W-:Y:S05]  /*9d70*/  @!P0 BRA `(.L_x_185) ;  /* 0xfffffffc00f08947 */ /* 0x002fea000383ffff */
[----:B------:R-:W-:Y:S05]  /*9d80*/  BRA `(.L_x_215) ;  /* 0xfffffff400387947 */ /* 0x000fea000383ffff */
.L_x_186:
[----:B0-----:R0:W1:Y:S02]  /*9d90*/  SYNCS.PHASECHK.TRANS64.TRYWAIT P0, [R6+URZ], R5 ;  /* 0x00000005060075a7 */ /* 0x001064000800017f */
[----:B-1----:R-:W-:Y:S05]  /*9da0*/  @!P0 NANOSLEEP.SYNCS 0x989680 ;  /* 0x009896800000895d */ /* 0x002fea0003900000 */
[----:B------:R-:W1:Y:S02]  /*9db0*/  @!P0 SYNCS.PHASECHK.TRANS64 P0, [R6+URZ], R5 ;  /* 0x00000005060085a7 */ /* 0x000e64000800007f */
[----:B-1----:R-:W-:Y:S05]  /*9dc0*/  @!P0 BRA `(.L_x_186) ;  /* 0xfffffffc00f08947 */ /* 0x002fea000383ffff */
[----:B------:R-:W-:Y:S05]  /*9dd0*/  BRA `(.L_x_216) ;  /* 0xfffffff400487947 */ /* 0x000fea000383ffff */
.L_x_187:
[----:B0-----:R0:W1:Y:S02]  /*9de0*/  SYNCS.PHASECHK.TRANS64.TRYWAIT P0, [R9+URZ], R4 ;  /* 0x00000004090075a7 */ /* 0x001064000800017f */
[----:B-1----:R-:W-:Y:S05]  /*9df0*/  @!P0 NANOSLEEP.SYNCS 0x989680 ;  /* 0x009896800000895d */ /* 0x002fea0003900000 */
[----:B------:R-:W1:Y:S02]  /*9e00*/  @!P0 SYNCS.PHASECHK.TRANS64 P0, [R9+URZ], R4 ;  /* 0x00000004090085a7 */ /* 0x000e64000800007f */
[----:B-1----:R-:W-:Y:S05]  /*9e10*/  @!P0 BRA `(.L_x_187) ;  /* 0xfffffffc00f08947 */ /* 0x002fea000383ffff */
[----:B------:R-:W-:Y:S05]  /*9e20*/  BRA `(.L_x_217) ;  /* 0xfffffff400587947 */ /* 0x000fea000383ffff */
.L_x_188:
[----:B0-----:R0:W1:Y:S02]  /*9e30*/  SYNCS.PHASECHK.TRANS64.TRYWAIT P0, [R6+URZ], R5 ;  /* 0x00000005060075a7 */ /* 0x001064000800017f */
[----:B-1----:R-:W-:Y:S05]  /*9e40*/  @!P0 NANOSLEEP.SYNCS 0x989680 ;  /* 0x009896800000895d */ /* 0x002fea0003900000 */
[----:B------:R-:W1:Y:S02]  /*9e50*/  @!P0 SYNCS.PHASECHK.TRANS64 P0, [R6+URZ], R5 ;  /* 0x00000005060085a7 */ /* 0x000e64000800007f */
[----:B-1----:R-:W-:Y:S05]  /*9e60*/  @!P0 BRA `(.L_x_188) ;  /* 0xfffffffc00f08947 */ /* 0x002fea000383ffff */
[----:B------:R-:W-:Y:S05]  /*9e70*/  BRA `(.L_x_218) ;  /* 0xfffffff400687947 */ /* 0x000fea000383ffff */
.L_x_189:
[----:B0-----:R0:W1:Y:S02]  /*9e80*/  SYNCS.PHASECHK.TRANS64.TRYWAIT P0, [R9+URZ], R4 ;  /* 0x00000004090075a7 */ /* 0x001064000800017f */
[----:B-1----:R-:W-:Y:S05]  /*9e90*/  @!P0 NANOSLEEP.SYNCS 0x989680 ;  /* 0x009896800000895d */ /* 0x002fea0003900000 */
[----:B------:R-:W1:Y:S02]  /*9ea0*/  @!P0 SYNCS.PHASECHK.TRANS64 P0, [R9+URZ], R4 ;  /* 0x00000004090085a7 */ /* 0x000e64000800007f */
[----:B-1----:R-:W-:Y:S05]  /*9eb0*/  @!P0 BRA `(.L_x_189) ;  /* 0xfffffffc00f08947 */ /* 0x002fea000383ffff */
[----:B------:R-:W-:Y:S05]  /*9ec0*/  BRA `(.L_x_219) ;  /* 0xfffffff400787947 */ /* 0x000fea000383ffff */
.L_x_190:
[----:B0-----:R0:W1:Y:S02]  /*9ed0*/  SYNCS.PHASECHK.TRANS64.TRYWAIT P0, [R6+URZ], R5 ;  /* 0x00000005060075a7 */ /* 0x001064000800017f */
[----:B-1----:R-:W-:Y:S05]  /*9ee0*/  @!P0 NANOSLEEP.SYNCS 0x989680 ;  /* 0x009896800000895d */ /* 0x002fea0003900000 */
[----:B------:R-:W1:Y:S02]  /*9ef0*/  @!P0 SYNCS.PHASECHK.TRANS64 P0, [R6+URZ], R5 ;  /* 0x00000005060085a7 */ /* 0x000e64000800007f */
[----:B-1----:R-:W-:Y:S05]  /*9f00*/  @!P0 BRA `(.L_x_190) ;  /* 0xfffffffc00f08947 */ /* 0x002fea000383ffff */
[----:B------:R-:W-:Y:S05]  /*9f10*/  BRA `(.L_x_220) ;  /* 0xfffffff400887947 */ /* 0x000fea000383ffff */
.L_x_191:
[----:B0-----:R0:W1:Y:S02]  /*9f20*/  SYNCS.PHASECHK.TRANS64.TRYWAIT P0, [R9+URZ], R4 ;  /* 0x00000004090075a7 */ /* 0x001064000800017f */
[----:B-1----:R-:W-:Y:S05]  /*9f30*/  @!P0 NANOSLEEP.SYNCS 0x989680 ;  /* 0x009896800000895d */ /* 0x002fea0003900000 */
[----:B------:R-:W1:Y:S02]  /*9f40*/  @!P0 SYNCS.PHASECHK.TRANS64 P0, [R9+URZ], R4 ;  /* 0x00000004090085a7 */ /* 0x000e64000800007f */
[----:B-1----:R-:W-:Y:S05]  /*9f50*/  @!P0 BRA `(.L_x_191) ;  /* 0xfffffffc00f08947 */ /* 0x002fea000383ffff */
[----:B------:R-:W-:Y:S05]  /*9f60*/  BRA `(.L_x_221) ;  /* 0xfffffff400987947 */ /* 0x000fea000383ffff */
.L_x_192:
[----:B0-----:R0:W1:Y:S02]  /*9f70*/  SYNCS.PHASECHK.TRANS64.TRYWAIT P0, [R8+URZ], R5 ;  /* 0x00000005080075a7 */ /* 0x001064000800017f */
[----:B-1----:R-:W-:Y:S05]  /*9f80*/  @!P0 NANOSLEEP.SYNCS 0x989680 ;  /* 0x009896800000895d */ /* 0x002fea0003900000 */
[----:B------:R-:W1:Y:S02]  /*9f90*/  @!P0 SYNCS.PHASECHK.TRANS64 P0, [R8+URZ], R5 ;  /* 0x00000005080085a7 */ /* 0x000e64000800007f */
[----:B-1----:R-:W-:Y:S05]  /*9fa0*/  @!P0 BRA `(.L_x_192) ;  /* 0xfffffffc00f08947 */ /* 0x002fea000383ffff */
[----:B------:R-:W-:Y:S05]  /*9fb0*/  BRA `(.L_x_222) ;  /* 0xfffffff400a87947 */ /* 0x000fea000383ffff */
.L_x_193:
[----:B-1----:R1:W2:Y:S02]  /*9fc0*/  SYNCS.PHASECHK.TRANS64.TRYWAIT P0, [R11+URZ], R6 ;  /* 0x000000060b0075a7 */ /* 0x0022a4000800017f */
[----:B--2---:R-:W-:Y:S05]  /*9fd0*/  @!P0 NANOSLEEP.SYNCS 0x989680 ;  /* 0x009896800000895d */ /* 0x004fea0003900000 */
[----:B------:R-:W2:Y:S02]  /*9fe0*/  @!P0 SYNCS.PHASECHK.TRANS64 P0, [R11+URZ], R6 ;  /* 0x000000060b0085a7 */ /* 0x000ea4000800007f */
[----:B--2---:R-:W-:Y:S05]  /*9ff0*/  @!P0 BRA `(.L_x_193) ;  /* 0xfffffffc00f08947 */ /* 0x004fea000383ffff */
[----:B------:R-:W-:Y:S05]  /*a000*/  BRA `(.L_x_223) ;  /* 0xfffffff400b07947 */ /* 0x000fea000383ffff */
.L_x_224:
[----:B------:R-:W-:-:S00]  /*a010*/  BRA `(.L_x_224) ;  /* 0xfffffffc00fc7947 */ /* 0x000fc0000383ffff */
[----:B------:R-:W-:-:S00]  /*a020*/  NOP ;  /* 0x0000000000007918 */ /* 0x000fc00000000000 */
        /* <DEDUP_REMOVED lines=13> */
.L_x_225:


//--------------------- .nv.shared._ZN7cutlass13device_kernelINS_4gemm6kernel13GemmUniversalIN4cute5tupleIJiiiiEEENS1_10collective13CollectiveMmaINS1_43MainloopSm90TmaGmmaWarpSpecializedSparseFP8ILi21ENS5_IJNS4_1CILi1EEESB_SB_EEENS1_32KernelTmaWarpSpecializedPingpongEEENS5_IJNSA_ILi64EEENSA_ILi128EEESF_EEENS_12float_e4m3_tENS5_IJNS4_6LayoutINS5_IJiNS5_IJNSA_ILi2EEEiEEEiEEENS5_IJlNS5_IJSB_SK_EEElEEEEENSJ_INS5_IJNS5_IJSF_iEEESQ_iEEENS5_IJNS5_IJSF_NSA_ILi4096EEEEEENS5_IJSB_lEEElEEEEEEEESI_NS5_IJlSB_lEEENS4_8TiledMMAINS4_8MMA_AtomIJNS4_4SM904GMMA6SPARSE32GMMA_64x128x64_F32E4M3E4M3_SS_TNILNS12_7ScaleInE1ELS15_1ELNS12_9SparseSelE0EEEEEENSJ_ISC_NS5_IJNSA_ILi0EEES19_S19_EEEEENS5_IJNS4_10UnderscoreES1C_S1C_EEEEENS4_13SM90_TMA_LOADENS4_14ComposedLayoutINS4_7SwizzleILi1ELi4ELi3EEENS4_25smem_sparse_ptr_flag_bitsILi2ELi8EEENSJ_INS5_IJNS5_IJSB_NSA_ILi8EEEEEENS5_IJSK_NSA_ILi32EEEEEEEEENS5_IJNS5_IJS19_SF_EEESN_EEEEEEEvNS4_8identityES1F_NS1G_INS1H_ILi2ELi4ELi3EEENS4_18smem_ptr_flag_bitsILi8EEENSJ_INS5_IJS1L_SF_EEENS5_IJSF_SB_EEEEEEEvS1U_EENS_8epilogue10collective6detail29Sm90TmaWarpSpecializedAdapterINS24_15DefaultEpilogueIfNS5_IJSB_llEEES28_NS23_6thread17LinearCombinationIfLi1EffLNS29_9ScaleType4KindE0ELNS_15FloatRoundStyleE2EfEENS1_15EpilogueDefaultEEEEEvvEEEEvNT_6ParamsE --------------------------
	.section	.nv.shared._ZN7cutlass13device_kernelINS_4gemm6kernel13GemmUniversalIN4cute5tupleIJiiiiEEENS1_10collective13CollectiveMmaINS1_43MainloopSm90TmaGmmaWarpSpecializedSparseFP8ILi21ENS5_IJNS4_1CILi1EEESB_SB_EEENS1_32KernelTmaWarpSpecializedPingpongEEENS5_IJNSA_ILi64EEENSA_ILi128EEESF_EEENS_12float_e4m3_tENS5_IJNS4_6LayoutINS5_IJiNS5_IJNSA_ILi2EEEiEEEiEEENS5_IJlNS5_IJSB_SK_EEElEEEEENSJ_INS5_IJNS5_IJSF_iEEESQ_iEEENS5_IJNS5_IJSF_NSA_ILi4096EEEEEENS5_IJSB_lEEElEEEEEEEESI_NS5_IJlSB_lEEENS4_8TiledMMAINS4_8MMA_AtomIJNS4_4SM904GMMA6SPARSE32GMMA_64x128x64_F32E4M3E4M3_SS_TNILNS12_7ScaleInE1ELS15_1ELNS12_9SparseSelE0EEEEEENSJ_ISC_NS5_IJNSA_ILi0EEES19_S19_EEEEENS5_IJNS4_10UnderscoreES1C_S1C_EEEEENS4_13SM90_TMA_LOADENS4_14ComposedLayoutINS4_7SwizzleILi1ELi4ELi3EEENS4_25smem_sparse_ptr_flag_bitsILi2ELi8EEENSJ_INS5_IJNS5_IJSB_NSA_ILi8EEEEEENS5_IJSK_NSA_ILi32EEEEEEEEENS5_IJNS5_IJS19_SF_EEESN_EEEEEEEvNS4_8identityES1F_NS1G_INS1H_ILi2ELi4ELi3EEENS4_18smem_ptr_flag_bitsILi8EEENSJ_INS5_IJS1L_SF_EEENS5_IJSF_SB_EEEEEEEvS1U_EENS_8epilogue10collective6detail29Sm90TmaWarpSpecializedAdapterINS24_15DefaultEpilogueIfNS5_IJSB_llEEES28_NS23_6thread17LinearCombinationIfLi1EffLNS29_9ScaleType4KindE0ELNS_15FloatRoundStyleE2EfEENS1_15EpilogueDefaultEEEEEvvEEEEvNT_6ParamsE,"aw",@nobits
	.sectionflags	@""
	.align	16
	.zero		1024


//--------------------- .nv.shared.reserved.0     --------------------------
	.section	.nv.shared.reserved.0,"aw",@nobits
	.weak		__nv_reservedSMEM_offset_0_alias
	.size		__nv_reservedSMEM_offset_0_alias, 0, 0
	.other		__nv_reservedSMEM_offset_0_alias,@"STO_CUDA_RESERVED_SHARED STV_DEFAULT"
__nv_reservedSMEM_offset_0_alias:
	.zero		0


//--------------------- .nv.global                --------------------------
	.section	.nv.global,"aw",@nobits
.nv.global:
	.type		_ZN39_INTERNAL_f125b807_4_k_cu_09b6110a_29254cute1_E,@object
	.size		_ZN39_INTERNAL_f125b807_4_k_cu_09b6110a_29254cute1_E,(_ZN39_INTERNAL_f125b807_4_k_cu_09b6110a_29254cuda3std3__45__cpo6cbeginE - _ZN39_INTERNAL_f125b807_4_k_cu_09b6110a_29254cute1_E)
_ZN39_INTERNAL_f125b807_4_k_cu_09b6110a_29254cute1_E:
	.zero		1
	.type		_ZN39_INTERNAL_f125b807_4_k_cu_09b6110a_29254cuda3std3__45__cpo6cbeginE,@object
	.size		_ZN39_INTERNAL_f125b807_4_k_cu_09b6110a_29254cuda3std3__45__cpo6cbeginE,(_ZN39_INTERNAL_f125b807_4_k_cu_09b6110a_29254cuda3std3__48in_placeE - _ZN39_INTERNAL_f125b807_4_k_cu_09b6110a_29254cuda3std3__45__cpo6cbeginE)
_ZN39_INTERNAL_f125b807_4_k_cu_09b6110a_29254cuda3std3__45__cpo6cbeginE:
	.zero		1
	.type		_ZN39_INTERNAL_f125b807_4_k_cu_09b6110a_29254cuda3std3__48in_placeE,@object
	.size		_ZN39_INTERNAL_f125b807_4_k_cu_09b6110a_29254cuda3std3__48in_placeE,(_ZN39_INTERNAL_f125b807_4_k_cu_09b6110a_29254cuda3std6ranges3__45__cpo9iter_moveE - _ZN39_INTERNAL_f125b807_4_k_cu_09b6110a_29254cuda3std3__48in_placeE)
_ZN39_INTERNAL_f125b807_4_k_cu_09b6110a_29254cuda3std3__48in_placeE:
	.zero		1
	.type		_ZN39_INTERNAL_f125b807_4_k_cu_09b6110a_29254cuda3std6ranges3__45__cpo9iter_moveE,@object
	.size		_ZN39_INTERNAL_f125b807_4_k_cu_09b6110a_29254cuda3std6ranges3__45__cpo9iter_moveE,(_ZN39_INTERNAL_f125b807_4_k_cu_09b6110a_29254cuda3std3__45__cpo5beginE - _ZN39_INTERNAL_f125b807_4_k_cu_09b6110a_29254cuda3std6ranges3__45__cpo9iter_moveE)
_ZN39_INTERNAL_f125b807_4_k_cu_09b6110a_29254cuda3std6ranges3__45__cpo9iter_moveE:
	.zero		1
	.type		_ZN39_INTERNAL_f125b807_4_k_cu_09b6110a_29254cuda3std3__45__cpo5beginE,@object
	.size		_ZN39_INTERNAL_f125b807_4_k_cu_09b6110a_29254cuda3std3__45__cpo5beginE,(_ZN39_INTERNAL_f125b807_4_k_cu_09b6110a_29254cuda3std3__441_GLOBAL__N__f125b807_4_k_cu_09b6110a_29256ignoreE - _ZN39_INTERNAL_f125b807_4_k_cu_09b6110a_29254cuda3std3__45__cpo5beginE)
_ZN39_INTERNAL_f125b807_4_k_cu_09b6110a_29254cuda3std3__45__cpo5beginE:
	.zero		1
	.type		_ZN39_INTERNAL_f125b807_4_k_cu_09b6110a_29254cuda3std3__441_GLOBAL__N__f125b807_4_k_cu_09b6110a_29256ignoreE,@object
	.size		_ZN39_INTERNAL_f125b807_4_k_cu_09b6110a_29254cuda3std3__441_GLOBAL__N__f125b807_4_k_cu_09b6110a_29256ignoreE,(_ZN39_INTERNAL_f125b807_4_k_cu_09b6110a_29254cute7productE - _ZN39_INTERNAL_f125b807_4_k_cu_09b6110a_29254cuda3std3__441_GLOBAL__N__f125b807_4_k_cu_09b6110a_29256ignoreE)
_ZN39_INTERNAL_f125b807_4_k_cu_09b6110a_29254cuda3std3__441_GLOBAL__N__f125b807_4_k_cu_09b6110a_29256ignoreE:
	.zero		1
	.type		_ZN39_INTERNAL_f125b807_4_k_cu_09b6110a_29254cute7productE,@object
	.size		_ZN39_INTERNAL_f125b807_4_k_cu_09b6110a_29254cute7productE,(_ZN39_INTERNAL_f125b807_4_k_cu_09b6110a_29254cuda3std3__45__cpo3endE - _ZN39_INTERNAL_f125b807_4_k_cu_09b6110a_29254cute7productE)
_ZN39_INTERNAL_f125b807_4_k_cu_09b6110a_29254cute7productE:
	.zero		1
	.type		_ZN39_INTERNAL_f125b807_4_k_cu_09b6110a_29254cuda3std3__45__cpo3endE,@object
	.size		_ZN39_INTERNAL_f125b807_4_k_cu_09b6110a_29254cuda3std3__45__cpo3endE,(_ZN39_INTERNAL_f125b807_4_k_cu_09b6110a_29254cuda3std3__419piecewise_constructE - _ZN39_INTERNAL_f125b807_4_k_cu_09b6110a_29254cuda3std3__45__cpo3endE)
_ZN39_INTERNAL_f125b807_4_k_cu_09b6110a_29254cuda3std3__45__cpo3endE:
	.zero		1
	.type		_ZN39_INTERNAL_f125b807_4_k_cu_09b6110a_29254cuda3std3__419piecewise_constructE,@object
	.size		_ZN39_INTERNAL_f125b807_4_k_cu_09b6110a_29254cuda3std3__419piecewise_constructE,(_ZN39_INTERNAL_f125b807_4_k_cu_09b6110a_29254cuda3std3__45__cpo4cendE - _ZN39_INTERNAL_f125b807_4_k_cu_09b6110a_29254cuda3std3__419piecewise_constructE)
_ZN39_INTERNAL_f125b807_4_k_cu_09b6110a_29254cuda3std3__419piecewise_constructE:
	.zero		1
	.type		_ZN39_INTERNAL_f125b807_4_k_cu_09b6110a_29254cuda3std3__45__cpo4cendE,@object
	.size		_ZN39_INTERNAL_f125b807_4_k_cu_09b6110a_29254cuda3std3__45__cpo4cendE,(_ZN39_INTERNAL_f125b807_4_k_cu_09b6110a_29254cuda3std6ranges3__45__cpo4swapE - _ZN39_INTERNAL_f125b807_4_k_cu_09b6110a_29254cuda3std3__45__cpo4cendE)
_ZN39_INTERNAL_f125b807_4_k_cu_09b6110a_29254cuda3std3__45__cpo4cendE:
	.zero		1
	.type		_ZN39_INTERNAL_f125b807_4_k_cu_09b6110a_29254cuda3std6ranges3__45__cpo4swapE,@object
	.size		_ZN39_INTERNAL_f125b807_4_k_cu_09b6110a_29254cuda3std6ranges3__45__cpo4swapE,(.L_7 - _ZN39_INTERNAL_f125b807_4_k_cu_09b6110a_29254cuda3std6ranges3__45__cpo4swapE)
_ZN39_INTERNAL_f125b807_4_k_cu_09b6110a_29254cuda3std6ranges3__45__cpo4swapE:
	.zero		1
.L_7:


//--------------------- .nv.constant0._ZN7cutlass13device_kernelINS_4gemm6kernel13GemmUniversalIN4cute5tupleIJiiiiEEENS1_10collective13CollectiveMmaINS1_43MainloopSm90TmaGmmaWarpSpecializedSparseFP8ILi21ENS5_IJNS4_1CILi1EEESB_SB_EEENS1_32KernelTmaWarpSpecializedPingpongEEENS5_IJNSA_ILi64EEENSA_ILi128EEESF_EEENS_12float_e4m3_tENS5_IJNS4_6LayoutINS5_IJiNS5_IJNSA_ILi2EEEiEEEiEEENS5_IJlNS5_IJSB_SK_EEElEEEEENSJ_INS5_IJNS5_IJSF_iEEESQ_iEEENS5_IJNS5_IJSF_NSA_ILi4096EEEEEENS5_IJSB_lEEElEEEEEEEESI_NS5_IJlSB_lEEENS4_8TiledMMAINS4_8MMA_AtomIJNS4_4SM904GMMA6SPARSE32GMMA_64x128x64_F32E4M3E4M3_SS_TNILNS12_7ScaleInE1ELS15_1ELNS12_9SparseSelE0EEEEEENSJ_ISC_NS5_IJNSA_ILi0EEES19_S19_EEEEENS5_IJNS4_10UnderscoreES1C_S1C_EEEEENS4_13SM90_TMA_LOADENS4_14ComposedLayoutINS4_7SwizzleILi1ELi4ELi3EEENS4_25smem_sparse_ptr_flag_bitsILi2ELi8EEENSJ_INS5_IJNS5_IJSB_NSA_ILi8EEEEEENS5_IJSK_NSA_ILi32EEEEEEEEENS5_IJNS5_IJS19_SF_EEESN_EEEEEEEvNS4_8identityES1F_NS1G_INS1H_ILi2ELi4ELi3EEENS4_18smem_ptr_flag_bitsILi8EEENSJ_INS5_IJS1L_SF_EEENS5_IJSF_SB_EEEEEEEvS1U_EENS_8epilogue10collective6detail29Sm90TmaWarpSpecializedAdapterINS24_15DefaultEpilogueIfNS5_IJSB_llEEES28_NS23_6thread17LinearCombinationIfLi1EffLNS29_9ScaleType4KindE0ELNS_15FloatRoundStyleE2EfEENS1_15EpilogueDefaultEEEEEvvEEEEvNT_6ParamsE --------------------------
	.section	.nv.constant0._ZN7cutlass13device_kernelINS_4gemm6kernel13GemmUniversalIN4cute5tupleIJiiiiEEENS1_10collective13CollectiveMmaINS1_43MainloopSm90TmaGmmaWarpSpecializedSparseFP8ILi21ENS5_IJNS4_1CILi1EEESB_SB_EEENS1_32KernelTmaWarpSpecializedPingpongEEENS5_IJNSA_ILi64EEENSA_ILi128EEESF_EEENS_12float_e4m3_tENS5_IJNS4_6LayoutINS5_IJiNS5_IJNSA_ILi2EEEiEEEiEEENS5_IJlNS5_IJSB_SK_EEElEEEEENSJ_INS5_IJNS5_IJSF_iEEESQ_iEEENS5_IJNS5_IJSF_NSA_ILi4096EEEEEENS5_IJSB_lEEElEEEEEEEESI_NS5_IJlSB_lEEENS4_8TiledMMAINS4_8MMA_AtomIJNS4_4SM904GMMA6SPARSE32GMMA_64x128x64_F32E4M3E4M3_SS_TNILNS12_7ScaleInE1ELS15_1ELNS12_9SparseSelE0EEEEEENSJ_ISC_NS5_IJNSA_ILi0EEES19_S19_EEEEENS5_IJNS4_10UnderscoreES1C_S1C_EEEEENS4_13SM90_TMA_LOADENS4_14ComposedLayoutINS4_7SwizzleILi1ELi4ELi3EEENS4_25smem_sparse_ptr_flag_bitsILi2ELi8EEENSJ_INS5_IJNS5_IJSB_NSA_ILi8EEEEEENS5_IJSK_NSA_ILi32EEEEEEEEENS5_IJNS5_IJS19_SF_EEESN_EEEEEEEvNS4_8identityES1F_NS1G_INS1H_ILi2ELi4ELi3EEENS4_18smem_ptr_flag_bitsILi8EEENSJ_INS5_IJS1L_SF_EEENS5_IJSF_SB_EEEEEEEvS1U_EENS_8epilogue10collective6detail29Sm90TmaWarpSpecializedAdapterINS24_15DefaultEpilogueIfNS5_IJSB_llEEES28_NS23_6thread17LinearCombinationIfLi1EffLNS29_9ScaleType4KindE0ELNS_15FloatRoundStyleE2EfEENS1_15EpilogueDefaultEEEEEvvEEEEvNT_6ParamsE,"a",@progbits
	.sectionflags	@""
	.align	4
.nv.constant0._ZN7cutlass13device_kernelINS_4gemm6kernel13GemmUniversalIN4cute5tupleIJiiiiEEENS1_10collective13CollectiveMmaINS1_43MainloopSm90TmaGmmaWarpSpecializedSparseFP8ILi21ENS5_IJNS4_1CILi1EEESB_SB_EEENS1_32KernelTmaWarpSpecializedPingpongEEENS5_IJNSA_ILi64EEENSA_ILi128EEESF_EEENS_12float_e4m3_tENS5_IJNS4_6LayoutINS5_IJiNS5_IJNSA_ILi2EEEiEEEiEEENS5_IJlNS5_IJSB_SK_EEElEEEEENSJ_INS5_IJNS5_IJSF_iEEESQ_iEEENS5_IJNS5_IJSF_NSA_ILi4096EEEEEENS5_IJSB_lEEElEEEEEEEESI_NS5_IJlSB_lEEENS4_8TiledMMAINS4_8MMA_AtomIJNS4_4SM904GMMA6SPARSE32GMMA_64x128x64_F32E4M3E4M3_SS_TNILNS12_7ScaleInE1ELS15_1ELNS12_9SparseSelE0EEEEEENSJ_ISC_NS5_IJNSA_ILi0EEES19_S19_EEEEENS5_IJNS4_10UnderscoreES1C_S1C_EEEEENS4_13SM90_TMA_LOADENS4_14ComposedLayoutINS4_7SwizzleILi1ELi4ELi3EEENS4_25smem_sparse_ptr_flag_bitsILi2ELi8EEENSJ_INS5_IJNS5_IJSB_NSA_ILi8EEEEEENS5_IJSK_NSA_ILi32EEEEEEEEENS5_IJNS5_IJS19_SF_EEESN_EEEEEEEvNS4_8identityES1F_NS1G_INS1H_ILi2ELi4ELi3EEENS4_18smem_ptr_flag_bitsILi8EEENSJ_INS5_IJS1L_SF_EEENS5_IJSF_SB_EEEEEEEvS1U_EENS_8epilogue10collective6detail29Sm90TmaWarpSpecializedAdapterINS24_15DefaultEpilogueIfNS5_IJSB_llEEES28_NS23_6thread17LinearCombinationIfLi1EffLNS29_9ScaleType4KindE0ELNS_15FloatRoundStyleE2EfEENS1_15EpilogueDefaultEEEEEvvEEEEvNT_6ParamsE:
	.zero		1920


//--------------------- SYMBOLS --------------------------

	.type		.nv.reservedSmem.offset0,@object
	.size		.nv.reservedSmem.offset0,0x4
